	.target	sm_90a

	.elftype	@"ET_EXEC"


//--------------------- .note.nv.tkinfo           --------------------------
	.section	.note.nv.tkinfo,"",@"SHT_NOTE"
	.sectionflags	@"SHF_NOTE_NV_TKINFO"
	.tkinfo
        /*0018*/ 	.word	0x00000002
        /*0030*/ 	.string	""
        /*0030*/ 	.string	"ptxas"
        /*0030*/ 	.string	"Cuda compilation tools, release 13.0, V13.0.88"
        /*0030*/ 	.string	"Build cuda_13.0.r13.0/compiler.36424714_0"
        /*0030*/ 	.string	"-v  -suppress-debug-info  -lineinfo  -arch sm_90a "



//--------------------- .note.nv.cuinfo           --------------------------
	.section	.note.nv.cuinfo,"",@"SHT_NOTE"
	.sectionflags	@"SHF_NOTE_NV_CUINFO"
        /*0018*/ 	.short	0x0002
        /*001a*/ 	.short	0x005a
        /*001c*/ 	.short	0x0082
	.zero		2


//--------------------- .nv.info                  --------------------------
	.section	.nv.info,"",@"SHT_CUDA_INFO"
	.align	4


	//----- nvinfo : EIATTR_REGCOUNT
	.align		4
        /*0000*/ 	.byte	0x04, 0x2f
        /*0002*/ 	.short	(.L_1 - .L_0)
	.align		4
.L_0:
        /*0004*/ 	.word	index@(matmul_kernel)
        /*0008*/ 	.word	0x0000006c


	//----- nvinfo : EIATTR_FRAME_SIZE
	.align		4
.L_1:
        /*000c*/ 	.byte	0x04, 0x11
        /*000e*/ 	.short	(.L_3 - .L_2)
	.align		4
.L_2:
        /*0010*/ 	.word	index@(matmul_kernel)
        /*0014*/ 	.word	0x00000000


	//----- nvinfo : EIATTR_MIN_STACK_SIZE
	.align		4
.L_3:
        /*0018*/ 	.byte	0x04, 0x12
        /*001a*/ 	.short	(.L_5 - .L_4)
	.align		4
.L_4:
        /*001c*/ 	.word	index@(matmul_kernel)
        /*0020*/ 	.word	0x00000000
.L_5:


//--------------------- .nv.compat                --------------------------
	.section	.nv.compat,"",@"SHT_CUDA_COMPAT_INFO"
	.align	4
        /*0000*/ 	.byte	0x02, 0x09, 0x01, 0x00, 0x02, 0x02, 0x04, 0x00, 0x02, 0x05, 0x05, 0x00, 0x03, 0x07, 0x01, 0x01
        /*0010*/ 	.byte	0x02, 0x03, 0x00, 0x00, 0x02, 0x06, 0x01, 0x00, 0x04, 0x0b, 0x08, 0x00, 0x00, 0x00, 0x00, 0x00
        /*0020*/ 	.byte	0x00, 0x00, 0x00, 0x00


//--------------------- .nv.info.matmul_kernel    --------------------------
	.section	.nv.info.matmul_kernel,"",@"SHT_CUDA_INFO"
	.sectionflags	@""
	.align	4


	//----- nvinfo : EIATTR_CUDA_API_VERSION
	.align		4
        /*0000*/ 	.byte	0x04, 0x37
        /*0002*/ 	.short	(.L_7 - .L_6)
.L_6:
        /*0004*/ 	.word	0x00000082


	//----- nvinfo : EIATTR_KPARAM_INFO
	.align		4
.L_7:
        /*0008*/ 	.byte	0x04, 0x17
        /*000a*/ 	.short	(.L_9 - .L_8)
.L_8:
        /*000c*/ 	.word	0x00000000
        /*0010*/ 	.short	0x000d
        /*0012*/ 	.short	0x0048
        /*0014*/ 	.byte	0x00, 0xf4, 0x21, 0x00


	//----- nvinfo : EIATTR_KPARAM_INFO
	.align		4
.L_9:
        /*0018*/ 	.byte	0x04, 0x17
        /*001a*/ 	.short	(.L_11 - .L_10)
.L_10:
        /*001c*/ 	.word	0x00000000
        /*0020*/ 	.short	0x000c
        /*0022*/ 	.short	0x0040
        /*0024*/ 	.byte	0x00, 0xf4, 0x21, 0x00


	//----- nvinfo : EIATTR_KPARAM_INFO
	.align		4
.L_11:
        /*0028*/ 	.byte	0x04, 0x17
        /*002a*/ 	.short	(.L_13 - .L_12)
.L_12:
        /*002c*/ 	.word	0x00000000
        /*0030*/ 	.short	0x000b
        /*0032*/ 	.short	0x0038
        /*0034*/ 	.byte	0x00, 0xf0, 0x11, 0x00


	//----- nvinfo : EIATTR_KPARAM_INFO
	.align		4
.L_13:
        /*0038*/ 	.byte	0x04, 0x17
        /*003a*/ 	.short	(.L_15 - .L_14)
.L_14:
        /*003c*/ 	.word	0x00000000
        /*0040*/ 	.short	0x000a
        /*0042*/ 	.short	0x0034
        /*0044*/ 	.byte	0x00, 0xf0, 0x11, 0x00


	//----- nvinfo : EIATTR_KPARAM_INFO
	.align		4
.L_15:
        /*0048*/ 	.byte	0x04, 0x17
        /*004a*/ 	.short	(.L_17 - .L_16)
.L_16:
        /*004c*/ 	.word	0x00000000
        /*0050*/ 	.short	0x0009
        /*0052*/ 	.short	0x0030
        /*0054*/ 	.byte	0x00, 0xf0, 0x11, 0x00


	//----- nvinfo : EIATTR_KPARAM_INFO
	.align		4
.L_17:
        /*0058*/ 	.byte	0x04, 0x17
        /*005a*/ 	.short	(.L_19 - .L_18)
.L_18:
        /*005c*/ 	.word	0x00000000
        /*0060*/ 	.short	0x0008
        /*0062*/ 	.short	0x002c
        /*0064*/ 	.byte	0x00, 0xf0, 0x11, 0x00


	//----- nvinfo : EIATTR_KPARAM_INFO
	.align		4
.L_19:
        /*0068*/ 	.byte	0x04, 0x17
        /*006a*/ 	.short	(.L_21 - .L_20)
.L_20:
        /*006c*/ 	.word	0x00000000
        /*0070*/ 	.short	0x0007
        /*0072*/ 	.short	0x0028
        /*0074*/ 	.byte	0x00, 0xf0, 0x11, 0x00


	//----- nvinfo : EIATTR_KPARAM_INFO
	.align		4
.L_21:
        /*0078*/ 	.byte	0x04, 0x17
        /*007a*/ 	.short	(.L_23 - .L_22)
.L_22:
        /*007c*/ 	.word	0x00000000
        /*0080*/ 	.short	0x0006
        /*0082*/ 	.short	0x0024
        /*0084*/ 	.byte	0x00, 0xf0, 0x11, 0x00


	//----- nvinfo : EIATTR_KPARAM_INFO
	.align		4
.L_23:
        /*0088*/ 	.byte	0x04, 0x17
        /*008a*/ 	.short	(.L_25 - .L_24)
.L_24:
        /*008c*/ 	.word	0x00000000
        /*0090*/ 	.short	0x0005
        /*0092*/ 	.short	0x0020
        /*0094*/ 	.byte	0x00, 0xf0, 0x11, 0x00


	//----- nvinfo : EIATTR_KPARAM_INFO
	.align		4
.L_25:
        /*0098*/ 	.byte	0x04, 0x17
        /*009a*/ 	.short	(.L_27 - .L_26)
.L_26:
        /*009c*/ 	.word	0x00000000
        /*00a0*/ 	.short	0x0004
        /*00a2*/ 	.short	0x001c
        /*00a4*/ 	.byte	0x00, 0xf0, 0x11, 0x00


	//----- nvinfo : EIATTR_KPARAM_INFO
	.align		4
.L_27:
        /*00a8*/ 	.byte	0x04, 0x17
        /*00aa*/ 	.short	(.L_29 - .L_28)
.L_28:
        /*00ac*/ 	.word	0x00000000
        /*00b0*/ 	.short	0x0003
        /*00b2*/ 	.short	0x0018
        /*00b4*/ 	.byte	0x00, 0xf0, 0x11, 0x00


	//----- nvinfo : EIATTR_KPARAM_INFO
	.align		4
.L_29:
        /*00b8*/ 	.byte	0x04, 0x17
        /*00ba*/ 	.short	(.L_31 - .L_30)
.L_30:
        /*00bc*/ 	.word	0x00000000
        /*00c0*/ 	.short	0x0002
        /*00c2*/ 	.short	0x0010
        /*00c4*/ 	.byte	0x00, 0xf4, 0x21, 0x00


	//----- nvinfo : EIATTR_KPARAM_INFO
	.align		4
.L_31:
        /*00c8*/ 	.byte	0x04, 0x17
        /*00ca*/ 	.short	(.L_33 - .L_32)
.L_32:
        /*00cc*/ 	.word	0x00000000
        /*00d0*/ 	.short	0x0001
        /*00d2*/ 	.short	0x0008
        /*00d4*/ 	.byte	0x00, 0xf4, 0x21, 0x00


	//----- nvinfo : EIATTR_KPARAM_INFO
	.align		4
.L_33:
        /*00d8*/ 	.byte	0x04, 0x17
        /*00da*/ 	.short	(.L_35 - .L_34)
.L_34:
        /*00dc*/ 	.word	0x00000000
        /*00e0*/ 	.short	0x0000
        /*00e2*/ 	.short	0x0000
        /*00e4*/ 	.byte	0x00, 0xf4, 0x21, 0x00


	//----- nvinfo : EIATTR_SPARSE_MMA_MASK
	.align		4
.L_35:
        /*00e8*/ 	.byte	0x03, 0x50
        /*00ea*/ 	.short	0x0000


	//----- nvinfo : EIATTR_MAXREG_COUNT
	.align		4
        /*00ec*/ 	.byte	0x03, 0x1b
        /*00ee*/ 	.short	0x00ff


	//----- nvinfo : EIATTR_NUM_BARRIERS
	.align		4
        /*00f0*/ 	.byte	0x02, 0x4c
        /*00f2*/ 	.byte	0x01
	.zero		1


	//----- nvinfo : EIATTR_MERCURY_ISA_VERSION
	.align		4
        /*00f4*/ 	.byte	0x03, 0x5f
        /*00f6*/ 	.short	0x0101


	//----- nvinfo : EIATTR_EXIT_INSTR_OFFSETS
	.align		4
        /*00f8*/ 	.byte	0x04, 0x1c
        /*00fa*/ 	.short	(.L_37 - .L_36)


	//   ....[0]....
.L_36:
        /*00fc*/ 	.word	0x00002430


	//   ....[1]....
        /*0100*/ 	.word	0x00002450


	//----- nvinfo : EIATTR_REQNTID
	.align		4
.L_37:
        /*0104*/ 	.byte	0x04, 0x10
        /*0106*/ 	.short	(.L_39 - .L_38)
.L_38:
        /*0108*/ 	.word	0x00000100
        /*010c*/ 	.word	0x00000001
        /*0110*/ 	.word	0x00000001


	//----- nvinfo : EIATTR_CBANK_PARAM_SIZE
	.align		4
.L_39:
        /*0114*/ 	.byte	0x03, 0x19
        /*0116*/ 	.short	0x0050


	//----- nvinfo : EIATTR_PARAM_CBANK
	.align		4
        /*0118*/ 	.byte	0x04, 0x0a
        /*011a*/ 	.short	(.L_41 - .L_40)
	.align		4
.L_40:
        /*011c*/ 	.word	index@(.nv.constant0.matmul_kernel)
        /*0120*/ 	.short	0x0210
        /*0122*/ 	.short	0x0050


	//----- nvinfo : EIATTR_SW_WAR
	.align		4
.L_41:
        /*0124*/ 	.byte	0x04, 0x36
        /*0126*/ 	.short	(.L_43 - .L_42)
.L_42:
        /*0128*/ 	.word	0x00000008
.L_43:


//--------------------- .nv.callgraph             --------------------------
	.section	.nv.callgraph,"",@"SHT_CUDA_CALLGRAPH"
	.align	4
	.sectionentsize	8
	.align		4
        /*0000*/ 	.word	0x00000000
	.align		4
        /*0004*/ 	.word	0xffffffff
	.align		4
        /*0008*/ 	.word	0x00000000
	.align		4
        /*000c*/ 	.word	0xfffffffe
	.align		4
        /*0010*/ 	.word	0x00000000
	.align		4
        /*0014*/ 	.word	0xfffffffd
	.align		4
        /*0018*/ 	.word	0x00000000
	.align		4
        /*001c*/ 	.word	0xfffffffc


//--------------------- .text.matmul_kernel       --------------------------
	.section	.text.matmul_kernel,"ax",@progbits
	.align	128
        .global         matmul_kernel
        .type           matmul_kernel,@function
        .size           matmul_kernel,(.L_x_3 - matmul_kernel)
        .other          matmul_kernel,@"STO_CUDA_ENTRY STV_DEFAULT"
matmul_kernel:
.text.matmul_kernel:
[----:B------:R-:W0:Y:S08]  /*0000*/  LDC R1, c[0x0][0x28] ;  /* 0x00000a00ff017b82 */ /* 0x000e300000000800 */
[----:B------:R-:W1:Y:S01]  /*0010*/  LDC.64 R14, c[0x0][0x228] ;  /* 0x00008a00ff0e7b82 */ /* 0x000e620000000a00 */
[----:B------:R-:W2:Y:S01]  /*0020*/  S2R R5, SR_CTAID.X ;  /* 0x0000000000057919 */ /* 0x000ea20000002500 */
[----:B------:R-:W-:Y:S01]  /*0030*/  ULDC.64 UR12, c[0x0][0x208] ;  /* 0x00008200000c7ab9 */ /* 0x000fe20000000a00 */
[----:B------:R-:W-:-:S02]  /*0040*/  CS2R R24, SRZ ;  /* 0x0000000000187805 */ /* 0x000fc4000001ff00 */
[----:B------:R-:W-:Y:S02]  /*0050*/  CS2R R26, SRZ ;  /* 0x00000000001a7805 */ /* 0x000fe4000001ff00 */
[----:B------:R-:W-:Y:S02]  /*0060*/  CS2R R28, SRZ ;  /* 0x00000000001c7805 */ /* 0x000fe4000001ff00 */
[----:B------:R-:W-:Y:S02]  /*0070*/  CS2R R30, SRZ ;  /* 0x00000000001e7805 */ /* 0x000fe4000001ff00 */
[----:B------:R-:W-:Y:S01]  /*0080*/  CS2R R32, SRZ ;  /* 0x0000000000207805 */ /* 0x000fe2000001ff00 */
[----:B------:R-:W3:Y:S01]  /*0090*/  S2UR UR8, SR_CgaCtaId ;  /* 0x00000000000879c3 */ /* 0x000ee20000008800 */
[----:B------:R-:W-:Y:S02]  /*00a0*/  CS2R R34, SRZ ;  /* 0x0000000000227805 */ /* 0x000fe4000001ff00 */
[----:B------:R-:W-:-:S02]  /*00b0*/  CS2R R36, SRZ ;  /* 0x0000000000247805 */ /* 0x000fc4000001ff00 */
[----:B------:R-:W-:Y:S01]  /*00c0*/  CS2R R38, SRZ ;  /* 0x0000000000267805 */ /* 0x000fe2000001ff00 */
[----:B-1----:R-:W-:-:S05]  /*00d0*/  VIADD R0, R15, 0x1f ;  /* 0x0000001f0f007836 */ /* 0x002fca0000000000 */
[----:B------:R-:W-:-:S04]  /*00e0*/  SHF.R.S32.HI R3, RZ, 0x1f, R0 ;  /* 0x0000001fff037819 */ /* 0x000fc80000011400 */
[----:B------:R-:W-:Y:S02]  /*00f0*/  LEA.HI R3, R3, R0, RZ, 0x5 ;  /* 0x0000000003037211 */ /* 0x000fe400078f28ff */
[----:B--2---:R-:W-:Y:S02]  /*0100*/  IABS R8, R5 ;  /* 0x0000000500087213 */ /* 0x004fe40000000000 */
[----:B------:R-:W-:-:S05]  /*0110*/  SHF.R.S32.HI R3, RZ, 0x5, R3 ;  /* 0x00000005ff037819 */ /* 0x000fca0000011403 */
[----:B------:R-:W-:-:S05]  /*0120*/  IMAD.SHL.U32 R4, R3, 0x8, RZ ;  /* 0x0000000803047824 */ /* 0x000fca00078e00ff */
[-C--:B------:R-:W-:Y:S02]  /*0130*/  IABS R7, R4.reuse ;  /* 0x0000000400077213 */ /* 0x080fe40000000000 */
[----:B------:R-:W-:Y:S02]  /*0140*/  IABS R10, R4 ;  /* 0x00000004000a7213 */ /* 0x000fe40000000000 */
[----:B------:R-:W1:Y:S08]  /*0150*/  I2F.RP R0, R7 ;  /* 0x0000000700007306 */ /* 0x000e700000209400 */
[----:B-1----:R-:W1:Y:S02]  /*0160*/  MUFU.RCP R0, R0 ;  /* 0x0000000000007308 */ /* 0x002e640000001000 */
[----:B-1----:R-:W-:-:S02]  /*0170*/  VIADD R2, R0, 0xffffffe ;  /* 0x0ffffffe00027836 */ /* 0x002fc40000000000 */
[----:B------:R-:W-:-:S04]  /*0180*/  IMAD.MOV R0, RZ, RZ, -R10 ;  /* 0x000000ffff007224 */ /* 0x000fc800078e0a0a */
[----:B------:R1:W2:Y:S01]  /*0190*/  F2I.FTZ.U32.TRUNC.NTZ R3, R2 ;  /* 0x0000000200037305 */ /* 0x0002a2000021f000 */
[----:B------:R-:W4:Y:S01]  /*01a0*/  S2R R10, SR_TID.X ;  /* 0x00000000000a7919 */ /* 0x000f220000002100 */
[----:B-1----:R-:W-:Y:S02]  /*01b0*/  IMAD.MOV.U32 R2, RZ, RZ, RZ ;  /* 0x000000ffff027224 */ /* 0x002fe400078e00ff */
[----:B--2---:R-:W-:-:S04]  /*01c0*/  IMAD.MOV R6, RZ, RZ, -R3 ;  /* 0x000000ffff067224 */ /* 0x004fc800078e0a03 */
[----:B------:R-:W-:Y:S02]  /*01d0*/  IMAD R9, R6, R7, RZ ;  /* 0x0000000706097224 */ /* 0x000fe400078e02ff */
[----:B------:R-:W-:Y:S02]  /*01e0*/  IMAD.MOV.U32 R6, RZ, RZ, R8 ;  /* 0x000000ffff067224 */ /* 0x000fe400078e0008 */
[----:B------:R-:W-:-:S06]  /*01f0*/  IMAD.HI.U32 R3, R3, R9, R2 ;  /* 0x0000000903037227 */ /* 0x000fcc00078e0002 */
[----:B------:R-:W-:-:S04]  /*0200*/  IMAD.HI.U32 R3, R3, R6, RZ ;  /* 0x0000000603037227 */ /* 0x000fc800078e00ff */
[----:B------:R-:W-:-:S05]  /*0210*/  IMAD R0, R3, R0, R6 ;  /* 0x0000000003007224 */ /* 0x000fca00078e0206 */
[----:B------:R-:W-:-:S13]  /*0220*/  ISETP.GT.U32.AND P1, PT, R7, R0, PT ;  /* 0x000000000700720c */ /* 0x000fda0003f24070 */
[----:B------:R-:W-:Y:S02]  /*0230*/  @!P1 IMAD.IADD R0, R0, 0x1, -R7 ;  /* 0x0000000100009824 */ /* 0x000fe400078e0a07 */
[----:B------:R-:W-:Y:S01]  /*0240*/  @!P1 VIADD R3, R3, 0x1 ;  /* 0x0000000103039836 */ /* 0x000fe20000000000 */
[----:B------:R-:W-:Y:S02]  /*0250*/  ISETP.NE.AND P1, PT, R4, RZ, PT ;  /* 0x000000ff0400720c */ /* 0x000fe40003f25270 */
[----:B------:R-:W-:Y:S02]  /*0260*/  ISETP.GE.U32.AND P0, PT, R0, R7, PT ;  /* 0x000000070000720c */ /* 0x000fe40003f06070 */
[----:B------:R-:W-:-:S04]  /*0270*/  LOP3.LUT R0, R5, R4, RZ, 0x3c, !PT ;  /* 0x0000000405007212 */ /* 0x000fc800078e3cff */
[----:B------:R-:W-:Y:S01]  /*0280*/  ISETP.GE.AND P2, PT, R0, RZ, PT ;  /* 0x000000ff0000720c */ /* 0x000fe20003f46270 */
[----:B------:R-:W-:-:S06]  /*0290*/  VIADD R0, R14, 0x7f ;  /* 0x0000007f0e007836 */ /* 0x000fcc0000000000 */
[----:B------:R-:W-:-:S04]  /*02a0*/  @P0 VIADD R3, R3, 0x1 ;  /* 0x0000000103030836 */ /* 0x000fc80000000000 */
[----:B------:R-:W-:Y:S01]  /*02b0*/  IMAD.MOV.U32 R2, RZ, RZ, R3 ;  /* 0x000000ffff027224 */ /* 0x000fe200078e0003 */
[----:B------:R-:W-:-:S03]  /*02c0*/  SHF.R.S32.HI R3, RZ, 0x1f, R0 ;  /* 0x0000001fff037819 */ /* 0x000fc60000011400 */
[----:B------:R-:W-:Y:S01]  /*02d0*/  @!P2 IMAD.MOV R2, RZ, RZ, -R2 ;  /* 0x000000ffff02a224 */ /* 0x000fe200078e0a02 */
[----:B------:R-:W-:Y:S02]  /*02e0*/  @!P1 LOP3.LUT R2, RZ, R4, RZ, 0x33, !PT ;  /* 0x00000004ff029212 */ /* 0x000fe400078e33ff */
[----:B------:R-:W-:-:S03]  /*02f0*/  LEA.HI R3, R3, R0, RZ, 0x7 ;  /* 0x0000000003037211 */ /* 0x000fc600078f38ff */
[----:B------:R-:W-:Y:S02]  /*0300*/  IMAD.SHL.U32 R8, R2, 0x8, RZ ;  /* 0x0000000802087824 */ /* 0x000fe400078e00ff */
[----:B------:R-:W-:-:S03]  /*0310*/  IMAD.MOV R2, RZ, RZ, -R2 ;  /* 0x000000ffff027224 */ /* 0x000fc600078e0a02 */
[----:B------:R-:W-:Y:S01]  /*0320*/  LEA.HI.SX32 R3, R3, -R8, 0x19 ;  /* 0x8000000803037211 */ /* 0x000fe200078fcaff */
[----:B------:R-:W-:-:S03]  /*0330*/  IMAD R4, R4, R2, R5 ;  /* 0x0000000204047224 */ /* 0x000fc600078e0205 */
[----:B------:R-:W-:Y:S02]  /*0340*/  VIMNMX R11, R3, 0x8, PT ;  /* 0x00000008030b7848 */ /* 0x000fe40003fe0100 */
[----:B------:R-:W-:Y:S02]  /*0350*/  IABS R9, R4 ;  /* 0x0000000400097213 */ /* 0x000fe40000000000 */
[----:B------:R-:W-:Y:S02]  /*0360*/  IABS R7, R11 ;  /* 0x0000000b00077213 */ /* 0x000fe40000000000 */
[C---:B------:R-:W-:Y:S02]  /*0370*/  R2UR UR5, R11.reuse ;  /* 0x000000000b0572ca */ /* 0x040fe400000e0000 */
[----:B------:R-:W1:Y:S01]  /*0380*/  I2F.RP R0, R7 ;  /* 0x0000000700007306 */ /* 0x000e620000209400 */
[----:B------:R-:W-:-:S10]  /*0390*/  R2UR UR6, R11 ;  /* 0x000000000b0672ca */ /* 0x000fd400000e0000 */
[----:B------:R-:W-:Y:S01]  /*03a0*/  UISETP.NE.AND UP0, UPT, UR5, URZ, UPT ;  /* 0x0000003f0500728c */ /* 0x000fe2000bf05270 */
[----:B-1----:R-:W1:Y:S02]  /*03b0*/  MUFU.RCP R0, R0 ;  /* 0x0000000000007308 */ /* 0x002e640000001000 */
[----:B-1----:R-:W-:-:S06]  /*03c0*/  VIADD R3, R0, 0xffffffe ;  /* 0x0ffffffe00037836 */ /* 0x002fcc0000000000 */
[----:B------:R-:W1:Y:S02]  /*03d0*/  F2I.FTZ.U32.TRUNC.NTZ R3, R3 ;  /* 0x0000000300037305 */ /* 0x000e64000021f000 */
[----:B-1----:R-:W-:-:S04]  /*03e0*/  IMAD.MOV R6, RZ, RZ, -R3 ;  /* 0x000000ffff067224 */ /* 0x002fc800078e0a03 */
[----:B------:R-:W-:Y:S01]  /*03f0*/  IMAD.MOV.U32 R2, RZ, RZ, R6 ;  /* 0x000000ffff027224 */ /* 0x000fe200078e0006 */
[----:B------:R-:W-:-:S03]  /*0400*/  IABS R6, R11 ;  /* 0x0000000b00067213 */ /* 0x000fc60000000000 */
[----:B------:R-:W-:Y:S02]  /*0410*/  IMAD R5, R2, R7, RZ ;  /* 0x0000000702057224 */ /* 0x000fe400078e02ff */
[----:B------:R-:W-:Y:S02]  /*0420*/  IMAD.MOV.U32 R2, RZ, RZ, RZ ;  /* 0x000000ffff027224 */ /* 0x000fe400078e00ff */
[----:B------:R-:W-:Y:S02]  /*0430*/  IMAD.MOV R0, RZ, RZ, -R6 ;  /* 0x000000ffff007224 */ /* 0x000fe400078e0a06 */
[----:B------:R-:W-:Y:S01]  /*0440*/  IMAD.HI.U32 R2, R3, R5, R2 ;  /* 0x0000000503027227 */ /* 0x000fe200078e0002 */
[----:B------:R-:W1:Y:S05]  /*0450*/  LDC R6, c[0x0][0x230] ;  /* 0x00008c00ff067b82 */ /* 0x000e6a0000000800 */
[----:B------:R-:W-:-:S04]  /*0460*/  IMAD.HI.U32 R2, R2, R9, RZ ;  /* 0x0000000902027227 */ /* 0x000fc800078e00ff */
[----:B------:R-:W-:-:S05]  /*0470*/  IMAD R0, R2, R0, R9 ;  /* 0x0000000002007224 */ /* 0x000fca00078e0209 */
[----:B------:R-:W-:Y:S01]  /*0480*/  ISETP.GT.U32.AND P1, PT, R7, R0, PT ;  /* 0x000000000700720c */ /* 0x000fe20003f24070 */
[----:B-1----:R-:W-:-:S12]  /*0490*/  VIADD R6, R6, 0x1f ;  /* 0x0000001f06067836 */ /* 0x002fd80000000000 */
[----:B------:R-:W-:Y:S02]  /*04a0*/  @!P1 IMAD.IADD R0, R0, 0x1, -R7 ;  /* 0x0000000100009824 */ /* 0x000fe400078e0a07 */
[----:B------:R-:W-:-:S03]  /*04b0*/  @!P1 VIADD R2, R2, 0x1 ;  /* 0x0000000102029836 */ /* 0x000fc60000000000 */
[----:B------:R-:W-:Y:S02]  /*04c0*/  ISETP.GE.U32.AND P0, PT, R0, R7, PT ;  /* 0x000000070000720c */ /* 0x000fe40003f06070 */
[----:B------:R-:W-:-:S04]  /*04d0*/  LOP3.LUT R0, R4, R11, RZ, 0x3c, !PT ;  /* 0x0000000b04007212 */ /* 0x000fc800078e3cff */
[----:B------:R-:W-:-:S07]  /*04e0*/  ISETP.GE.AND P2, PT, R0, RZ, PT ;  /* 0x000000ff0000720c */ /* 0x000fce0003f46270 */
[----:B------:R-:W-:Y:S01]  /*04f0*/  @P0 VIADD R2, R2, 0x1 ;  /* 0x0000000102020836 */ /* 0x000fe20000000000 */
[----:B------:R-:W-:-:S05]  /*0500*/  ISETP.GE.AND P0, PT, R6, 0x20, PT ;  /* 0x000000200600780c */ /* 0x000fca0003f06270 */
[----:B------:R-:W-:-:S05]  /*0510*/  @!P2 IMAD.MOV R2, RZ, RZ, -R2 ;  /* 0x000000ffff02a224 */ /* 0x000fca00078e0a02 */
[----:B------:R-:W-:-:S09]  /*0520*/  R2UR UR4, R2 ;  /* 0x00000000020472ca */ /* 0x000fd200000e0000 */
[----:B------:R-:W-:-:S04]  /*0530*/  @!UP0 ULOP3.LUT UR4, URZ, UR6, URZ, 0x33, !UPT ;  /* 0x000000063f048292 */ /* 0x000fc8000f8e333f */
[----:B------:R-:W-:Y:S02]  /*0540*/  UIADD3 UR5, -UR4, URZ, URZ ;  /* 0x0000003f04057290 */ /* 0x000fe4000fffe13f */
[----:B------:R-:W-:-:S04]  /*0550*/  USHF.L.U32 UR9, UR4, 0x5, URZ ;  /* 0x0000000504097899 */ /* 0x000fc8000800063f */
[----:B------:R-:W-:Y:S01]  /*0560*/  IMAD R0, R11, UR5, R4 ;  /* 0x000000050b007c24 */ /* 0x000fe2000f8e0204 */
[----:B----4-:R-:W-:Y:S01]  /*0570*/  LOP3.LUT R11, R10, 0x7f, RZ, 0xc0, !PT ;  /* 0x0000007f0a0b7812 */ /* 0x010fe200078ec0ff */
[----:B------:R-:W-:Y:S02]  /*0580*/  UMOV UR5, 0x400 ;  /* 0x0000040000057882 */ /* 0x000fe40000000000 */
[----:B------:R-:W-:Y:S01]  /*0590*/  IMAD.IADD R0, R8, 0x1, R0 ;  /* 0x0000000108007824 */ /* 0x000fe200078e0200 */
[----:B---3--:R-:W-:-:S03]  /*05a0*/  ULEA UR8, UR8, UR5, 0x18 ;  /* 0x0000000508087291 */ /* 0x008fc6000f8ec03f */
[----:B------:R-:W-:Y:S01]  /*05b0*/  IMAD R11, R0, 0x80, R11 ;  /* 0x00000080000b7824 */ /* 0x000fe200078e020b */
[----:B------:R-:W-:-:S04]  /*05c0*/  SHF.R.U32.HI R0, RZ, 0x7, R10 ;  /* 0x00000007ff007819 */ /* 0x000fc8000001160a */
[----:B------:R-:W-:Y:S01]  /*05d0*/  SGXT.U32 R0, R0, 0x1 ;  /* 0x000000010000781a */ /* 0x000fe20000000000 */
[----:B0-----:R-:W-:Y:S06]  /*05e0*/  @!P0 BRA `(.L_x_0) ;  /* 0x0000001000cc8947 */ /* 0x001fec0003800000 */
[----:B------:R-:W-:Y:S01]  /*05f0*/  IABS R20, R14 ;  /* 0x0000000e00147213 */ /* 0x000fe20000000000 */
[----:B------:R-:W0:Y:S01]  /*0600*/  LDC R49, c[0x0][0x23c] ;  /* 0x00008f00ff317b82 */ /* 0x000e220000000800 */
[----:B------:R-:W-:Y:S01]  /*0610*/  IABS R13, R15 ;  /* 0x0000000f000d7213 */ /* 0x000fe20000000000 */
[----:B------:R-:W-:Y:S01]  /*0620*/  ULDC.64 UR14, c[0x0][0x210] ;  /* 0x00008400000e7ab9 */ /* 0x000fe20000000a00 */
[----:B------:R-:W1:Y:S01]  /*0630*/  I2F.RP R8, R20 ;  /* 0x0000001400087306 */ /* 0x000e620000209400 */
[----:B------:R-:W-:Y:S02]  /*0640*/  SHF.R.U32.HI R9, RZ, 0x5, R10 ;  /* 0x00000005ff097819 */ /* 0x000fe4000001160a */
[----:B------:R-:W-:Y:S02]  /*0650*/  CS2R R24, SRZ ;  /* 0x0000000000187805 */ /* 0x000fe4000001ff00 */
[----:B------:R-:W-:Y:S02]  /*0660*/  LOP3.LUT R47, R0, 0x4, RZ, 0xfc, !PT ;  /* 0x00000004002f7812 */ /* 0x000fe400078efcff */
[----:B------:R-:W-:-:S02]  /*0670*/  CS2R R26, SRZ ;  /* 0x00000000001a7805 */ /* 0x000fc4000001ff00 */
[----:B------:R-:W-:Y:S01]  /*0680*/  R2UR UR11, R9 ;  /* 0x00000000090b72ca */ /* 0x000fe200000e0000 */
[----:B------:R-:W2:Y:S01]  /*0690*/  LDC R48, c[0x0][0x238] ;  /* 0x00008e00ff307b82 */ /* 0x000ea20000000800 */
[C---:B------:R-:W-:Y:S01]  /*06a0*/  LOP3.LUT R52, R0.reuse, 0x2, RZ, 0xfc, !PT ;  /* 0x0000000200347812 */ /* 0x040fe200078efcff */
[----:B------:R-:W3:Y:S01]  /*06b0*/  I2F.RP R7, R13 ;  /* 0x0000000d00077306 */ /* 0x000ee20000209400 */
[C---:B------:R-:W-:Y:S02]  /*06c0*/  LOP3.LUT R19, R0.reuse, 0xa, RZ, 0xfc, !PT ;  /* 0x0000000a00137812 */ /* 0x040fe400078efcff */
[----:B------:R-:W-:Y:S02]  /*06d0*/  CS2R R28, SRZ ;  /* 0x00000000001c7805 */ /* 0x000fe4000001ff00 */
[----:B------:R-:W-:Y:S02]  /*06e0*/  LOP3.LUT R21, R0, 0xe, RZ, 0xfc, !PT ;  /* 0x0000000e00157812 */ /* 0x000fe400078efcff */
[----:B------:R-:W-:-:S02]  /*06f0*/  CS2R R30, SRZ ;  /* 0x00000000001e7805 */ /* 0x000fc4000001ff00 */
[C---:B------:R-:W-:Y:S02]  /*0700*/  LOP3.LUT R22, R0.reuse, 0x10, RZ, 0xfc, !PT ;  /* 0x0000001000167812 */ /* 0x040fe400078efcff */
[----:B------:R-:W-:Y:S02]  /*0710*/  CS2R R32, SRZ ;  /* 0x0000000000207805 */ /* 0x000fe4000001ff00 */
[C---:B------:R-:W-:Y:S01]  /*0720*/  LOP3.LUT R23, R0.reuse, 0x12, RZ, 0xfc, !PT ;  /* 0x0000001200177812 */ /* 0x040fe200078efcff */
[----:B-1----:R-:W1:Y:S01]  /*0730*/  MUFU.RCP R8, R8 ;  /* 0x0000000800087308 */ /* 0x002e620000001000 */
[C---:B------:R-:W-:Y:S01]  /*0740*/  LOP3.LUT R40, R0.reuse, 0x14, RZ, 0xfc, !PT ;  /* 0x0000001400287812 */ /* 0x040fe200078efcff */
[----:B------:R-:W-:Y:S01]  /*0750*/  UIADD3 UR4, UR11, 0x18, UR9 ;  /* 0x000000180b047890 */ /* 0x000fe2000fffe009 */
[C---:B------:R-:W-:Y:S01]  /*0760*/  LOP3.LUT R41, R0.reuse, 0x16, RZ, 0xfc, !PT ;  /* 0x0000001600297812 */ /* 0x040fe200078efcff */
[----:B------:R-:W-:Y:S01]  /*0770*/  ULOP3.LUT UR7, UR9, 0x7, UR11, 0xf8, !UPT ;  /* 0x0000000709077892 */ /* 0x000fe2000f8ef80b */
[C---:B------:R-:W-:Y:S01]  /*0780*/  LOP3.LUT R42, R0.reuse, 0x18, RZ, 0xfc, !PT ;  /* 0x00000018002a7812 */ /* 0x040fe200078efcff */
[----:B0-----:R-:W-:Y:S01]  /*0790*/  IMAD.SHL.U32 R46, R49, 0x20, RZ ;  /* 0x00000020312e7824 */ /* 0x001fe200078e00ff */
[C---:B------:R-:W-:Y:S01]  /*07a0*/  LOP3.LUT R43, R0.reuse, 0x1a, RZ, 0xfc, !PT ;  /* 0x0000001a002b7812 */ /* 0x040fe200078efcff */
[----:B---3--:R-:W0:Y:S01]  /*07b0*/  MUFU.RCP R7, R7 ;  /* 0x0000000700077308 */ /* 0x008e220000001000 */
[----:B------:R-:W-:Y:S01]  /*07c0*/  ULOP3.LUT UR5, UR7, 0x10, URZ, 0xfc, !UPT ;  /* 0x0000001007057892 */ /* 0x000fe2000f8efc3f */
[C---:B------:R-:W-:Y:S01]  /*07d0*/  LOP3.LUT R44, R0.reuse, 0x1c, RZ, 0xfc, !PT ;  /* 0x0000001c002c7812 */ /* 0x040fe200078efcff */
[----:B------:R-:W-:Y:S01]  /*07e0*/  ULOP3.LUT UR6, UR7, 0x8, URZ, 0xfc, !UPT ;  /* 0x0000000807067892 */ /* 0x000fe2000f8efc3f */
[----:B------:R-:W-:-:S02]  /*07f0*/  LOP3.LUT R45, R0, 0x1e, RZ, 0xfc, !PT ;  /* 0x0000001e002d7812 */ /* 0x000fc400078efcff */
[----:B------:R-:W-:Y:S01]  /*0800*/  CS2R R34, SRZ ;  /* 0x0000000000227805 */ /* 0x000fe2000001ff00 */
[-C--:B--2---:R-:W-:Y:S01]  /*0810*/  IMAD R47, R47, R48.reuse, RZ ;  /* 0x000000302f2f7224 */ /* 0x084fe200078e02ff */
[----:B------:R-:W-:Y:S01]  /*0820*/  CS2R R36, SRZ ;  /* 0x0000000000247805 */ /* 0x000fe2000001ff00 */
[-C--:B------:R-:W-:Y:S01]  /*0830*/  IMAD R52, R52, R48.reuse, RZ ;  /* 0x0000003034347224 */ /* 0x080fe200078e02ff */
[----:B------:R-:W-:Y:S01]  /*0840*/  CS2R R38, SRZ ;  /* 0x0000000000267805 */ /* 0x000fe2000001ff00 */
[----:B-1----:R-:W-:Y:S01]  /*0850*/  VIADD R4, R8, 0xffffffe ;  /* 0x0ffffffe08047836 */ /* 0x002fe20000000000 */
[----:B------:R-:W-:Y:S01]  /*0860*/  IABS R8, R11 ;  /* 0x0000000b00087213 */ /* 0x000fe20000000000 */
[----:B------:R-:W-:Y:S01]  /*0870*/  IMAD.SHL.U32 R53, R48, 0x20, RZ ;  /* 0x0000002030357824 */ /* 0x000fe200078e00ff */
[----:B------:R-:W-:Y:S01]  /*0880*/  ULDC UR10, c[0x0][0x230] ;  /* 0x00008c00000a7ab9 */ /* 0x000fe20000000800 */
[----:B------:R1:W2:Y:S01]  /*0890*/  F2I.FTZ.U32.TRUNC.NTZ R5, R4 ;  /* 0x0000000400057305 */ /* 0x0002a2000021f000 */
[----:B------:R-:W-:-:S02]  /*08a0*/  IMAD R54, R0, R48, RZ ;  /* 0x0000003000367224 */ /* 0x000fc400078e02ff */
[----:B0-----:R-:W-:Y:S02]  /*08b0*/  VIADD R2, R7, 0xffffffe ;  /* 0x0ffffffe07027836 */ /* 0x001fe40000000000 */
[-C--:B------:R-:W-:Y:S02]  /*08c0*/  IMAD R55, R45, R48.reuse, RZ ;  /* 0x000000302d377224 */ /* 0x080fe400078e02ff */
[-C--:B------:R-:W-:Y:S01]  /*08d0*/  IMAD R56, R44, R48.reuse, RZ ;  /* 0x000000302c387224 */ /* 0x080fe200078e02ff */
[----:B------:R-:W0:Y:S01]  /*08e0*/  F2I.FTZ.U32.TRUNC.NTZ R3, R2 ;  /* 0x0000000200037305 */ /* 0x000e22000021f000 */
[----:B-1----:R-:W-:Y:S02]  /*08f0*/  IMAD.MOV.U32 R4, RZ, RZ, RZ ;  /* 0x000000ffff047224 */ /* 0x002fe400078e00ff */
[-C--:B------:R-:W-:Y:S02]  /*0900*/  IMAD R57, R43, R48.reuse, RZ ;  /* 0x000000302b397224 */ /* 0x080fe400078e02ff */
[----:B------:R-:W-:-:S02]  /*0910*/  IMAD R58, R42, R48, RZ ;  /* 0x000000302a3a7224 */ /* 0x000fc400078e02ff */
[--C-:B--2---:R-:W-:Y:S02]  /*0920*/  IMAD.MOV R17, RZ, RZ, -R5.reuse ;  /* 0x000000ffff117224 */ /* 0x104fe400078e0a05 */
[----:B------:R-:W-:Y:S02]  /*0930*/  IMAD R59, R41, R48, RZ ;  /* 0x00000030293b7224 */ /* 0x000fe400078e02ff */
[----:B------:R-:W-:Y:S02]  /*0940*/  IMAD R9, R17, R20, RZ ;  /* 0x0000001411097224 */ /* 0x000fe400078e02ff */
[----:B------:R-:W-:Y:S02]  /*0950*/  IMAD R60, R40, R48, RZ ;  /* 0x00000030283c7224 */ /* 0x000fe400078e02ff */
[----:B------:R-:W-:-:S04]  /*0960*/  IMAD.HI.U32 R5, R5, R9, R4 ;  /* 0x0000000905057227 */ /* 0x000fc800078e0004 */
[----:B0-----:R-:W-:Y:S02]  /*0970*/  IMAD.MOV R2, RZ, RZ, -R3 ;  /* 0x000000ffff027224 */ /* 0x001fe400078e0a03 */
[----:B------:R-:W-:Y:S02]  /*0980*/  IMAD.MOV.U32 R9, RZ, RZ, R8 ;  /* 0x000000ffff097224 */ /* 0x000fe400078e0008 */
[----:B------:R-:W-:Y:S02]  /*0990*/  IMAD R7, R2, R13, RZ ;  /* 0x0000000d02077224 */ /* 0x000fe400078e02ff */
[----:B------:R-:W-:Y:S02]  /*09a0*/  IMAD.MOV.U32 R2, RZ, RZ, RZ ;  /* 0x000000ffff027224 */ /* 0x000fe400078e00ff */
[----:B------:R-:W-:-:S04]  /*09b0*/  IMAD.HI.U32 R5, R5, R9, RZ ;  /* 0x0000000905057227 */ /* 0x000fc800078e00ff */
[----:B------:R-:W-:-:S04]  /*09c0*/  IMAD.HI.U32 R2, R3, R7, R2 ;  /* 0x0000000703027227 */ /* 0x000fc800078e0002 */
[----:B------:R-:W-:Y:S02]  /*09d0*/  IMAD.MOV R5, RZ, RZ, -R5 ;  /* 0x000000ffff057224 */ /* 0x000fe400078e0a05 */
[----:B------:R-:W-:Y:S02]  /*09e0*/  IMAD.U32 R3, RZ, RZ, UR4 ;  /* 0x00000004ff037e24 */ /* 0x000fe4000f8e00ff */
[C---:B------:R-:W-:Y:S02]  /*09f0*/  IMAD R9, R20.reuse, R5, R9 ;  /* 0x0000000514097224 */ /* 0x040fe400078e0209 */
[----:B------:R-:W-:Y:S01]  /*0a00*/  IMAD.U32 R7, RZ, RZ, UR7 ;  /* 0x00000007ff077e24 */ /* 0x000fe2000f8e00ff */
[----:B------:R-:W-:Y:S01]  /*0a10*/  IABS R3, R3 ;  /* 0x0000000300037213 */ /* 0x000fe20000000000 */
[----:B------:R-:W-:Y:S01]  /*0a20*/  IMAD.U32 R4, RZ, RZ, UR5 ;  /* 0x00000005ff047e24 */ /* 0x000fe2000f8e00ff */
[----:B------:R-:W-:Y:S01]  /*0a30*/  ISETP.GT.U32.AND P0, PT, R20, R9, PT ;  /* 0x000000091400720c */ /* 0x000fe20003f04070 */
[----:B------:R-:W-:Y:S01]  /*0a40*/  IMAD.U32 R5, RZ, RZ, UR6 ;  /* 0x00000006ff057e24 */ /* 0x000fe2000f8e00ff */
[----:B------:R-:W-:Y:S01]  /*0a50*/  IABS R17, R7 ;  /* 0x0000000700117213 */ /* 0x000fe20000000000 */
[----:B------:R-:W-:Y:S01]  /*0a60*/  IMAD.MOV.U32 R7, RZ, RZ, R3 ;  /* 0x000000ffff077224 */ /* 0x000fe200078e0003 */
[----:B------:R-:W-:Y:S01]  /*0a70*/  IABS R12, R4 ;  /* 0x00000004000c7213 */ /* 0x000fe20000000000 */
[----:B------:R-:W-:Y:S01]  /*0a80*/  IMAD R61, R23, R48, RZ ;  /* 0x00000030173d7224 */ /* 0x000fe200078e02ff */
[----:B------:R-:W-:Y:S01]  /*0a90*/  IABS R16, R5 ;  /* 0x0000000500107213 */ /* 0x000fe20000000000 */
[----:B------:R-:W-:-:S04]  /*0aa0*/  IMAD.HI.U32 R3, R2, R7, RZ ;  /* 0x0000000702037227 */ /* 0x000fc800078e00ff */
[----:B------:R-:W-:-:S04]  /*0ab0*/  IMAD.HI.U32 R4, R2, R12, RZ ;  /* 0x0000000c02047227 */ /* 0x000fc800078e00ff */
[----:B------:R-:W-:-:S04]  /*0ac0*/  IMAD.HI.U32 R5, R2, R16, RZ ;  /* 0x0000001002057227 */ /* 0x000fc800078e00ff */
[----:B------:R-:W-:-:S04]  /*0ad0*/  IMAD.HI.U32 R2, R2, R17, RZ ;  /* 0x0000001102027227 */ /* 0x000fc800078e00ff */
[----:B------:R-:W-:Y:S01]  /*0ae0*/  IMAD.MOV R8, RZ, RZ, -R3 ;  /* 0x000000ffff087224 */ /* 0x000fe200078e0a03 */
[----:B------:R-:W-:Y:S01]  /*0af0*/  SHF.R.S32.HI R3, RZ, 0x1f, R6 ;  /* 0x0000001fff037819 */ /* 0x000fe20000011406 */
[----:B------:R-:W-:Y:S02]  /*0b00*/  IMAD.MOV R4, RZ, RZ, -R4 ;  /* 0x000000ffff047224 */ /* 0x000fe400078e0a04 */
[----:B------:R-:W-:Y:S01]  /*0b10*/  IMAD.MOV R5, RZ, RZ, -R5 ;  /* 0x000000ffff057224 */ /* 0x000fe200078e0a05 */
[----:B------:R-:W-:Y:S01]  /*0b20*/  LEA.HI R3, R3, R6, RZ, 0x5 ;  /* 0x0000000603037211 */ /* 0x000fe200078f28ff */
[----:B------:R-:W-:Y:S02]  /*0b30*/  IMAD.MOV R18, RZ, RZ, -R2 ;  /* 0x000000ffff127224 */ /* 0x000fe400078e0a02 */
[C---:B------:R-:W-:Y:S01]  /*0b40*/  IMAD R2, R13.reuse, R8, R7 ;  /* 0x000000080d027224 */ /* 0x040fe200078e0207 */
[----:B------:R-:W-:Y:S01]  /*0b50*/  SHF.R.S32.HI R64, RZ, 0x5, R3 ;  /* 0x00000005ff407819 */ /* 0x000fe20000011403 */
[C---:B------:R-:W-:Y:S01]  /*0b60*/  IMAD R4, R13.reuse, R4, R12 ;  /* 0x000000040d047224 */ /* 0x040fe200078e020c */
[----:B------:R-:W-:Y:S01]  /*0b70*/  SHF.R.S32.HI R12, RZ, 0x2, R10 ;  /* 0x00000002ff0c7819 */ /* 0x000fe2000001140a */
[C---:B------:R-:W-:Y:S01]  /*0b80*/  IMAD R7, R13.reuse, R5, R16 ;  /* 0x000000050d077224 */ /* 0x040fe200078e0210 */
[----:B------:R-:W-:Y:S01]  /*0b90*/  ISETP.GT.U32.AND P1, PT, R13, R2, PT ;  /* 0x000000020d00720c */ /* 0x000fe20003f24070 */
[----:B------:R-:W-:Y:S01]  /*0ba0*/  @!P0 IMAD.IADD R9, R9, 0x1, -R20 ;  /* 0x0000000109098824 */ /* 0x000fe200078e0a14 */
[C---:B------:R-:W-:Y:S01]  /*0bb0*/  ISETP.GT.U32.AND P2, PT, R13.reuse, R4, PT ;  /* 0x000000040d00720c */ /* 0x040fe20003f44070 */
[C---:B------:R-:W-:Y:S01]  /*0bc0*/  IMAD R8, R13.reuse, R18, R17 ;  /* 0x000000120d087224 */ /* 0x040fe200078e0211 */
[C---:B------:R-:W-:Y:S01]  /*0bd0*/  ISETP.GT.U32.AND P3, PT, R13.reuse, R7, PT ;  /* 0x000000070d00720c */ /* 0x040fe20003f64070 */
[----:B------:R-:W-:Y:S01]  /*0be0*/  IMAD.SHL.U32 R5, R10, 0x20, RZ ;  /* 0x000000200a057824 */ /* 0x000fe200078e00ff */
[----:B------:R-:W-:Y:S01]  /*0bf0*/  ISETP.GT.U32.AND P0, PT, R20, R9, PT ;  /* 0x000000091400720c */ /* 0x000fe20003f04070 */
[----:B------:R-:W-:Y:S01]  /*0c00*/  IMAD R62, R22, R48, RZ ;  /* 0x00000030163e7224 */ /* 0x000fe200078e02ff */
[----:B------:R-:W-:Y:S01]  /*0c10*/  ISETP.GT.U32.AND P4, PT, R13, R8, PT ;  /* 0x000000080d00720c */ /* 0x000fe20003f84070 */
[-C--:B------:R-:W-:Y:S01]  /*0c20*/  IMAD R63, R21, R48.reuse, RZ ;  /* 0x00000030153f7224 */ /* 0x080fe200078e02ff */
[----:B------:R-:W-:Y:S01]  /*0c30*/  LOP3.LUT R5, R5, 0xf60, RZ, 0xc0, !PT ;  /* 0x00000f6005057812 */ /* 0x000fe200078ec0ff */
[----:B------:R-:W-:Y:S01]  /*0c40*/  IMAD R50, R19, R48, RZ ;  /* 0x0000003013327224 */ /* 0x000fe200078e02ff */
[----:B------:R-:W-:Y:S01]  /*0c50*/  SGXT R12, R12, 0x1 ;  /* 0x000000010c0c781a */ /* 0x000fe20000000200 */
[--C-:B------:R-:W-:Y:S01]  /*0c60*/  @!P1 IMAD.IADD R2, R2, 0x1, -R13.reuse ;  /* 0x0000000102029824 */ /* 0x100fe200078e0a0d */
[----:B------:R-:W-:Y:S01]  /*0c70*/  ISETP.NE.AND P1, PT, R14, RZ, PT ;  /* 0x000000ff0e00720c */ /* 0x000fe20003f25270 */
[--C-:B------:R-:W-:Y:S01]  /*0c80*/  @!P2 IMAD.IADD R4, R4, 0x1, -R13.reuse ;  /* 0x000000010404a824 */ /* 0x100fe200078e0a0d */
[----:B------:R-:W-:Y:S01]  /*0c90*/  LOP3.LUT R67, R5, 0x90, R12, 0xf8, !PT ;  /* 0x0000009005437812 */ /* 0x000fe200078ef80c */
[--C-:B------:R-:W-:Y:S01]  /*0ca0*/  @!P3 IMAD.IADD R7, R7, 0x1, -R13.reuse ;  /* 0x000000010707b824 */ /* 0x100fe200078e0a0d */
[----:B------:R-:W-:Y:S01]  /*0cb0*/  ISETP.GT.U32.AND P2, PT, R13, R2, PT ;  /* 0x000000020d00720c */ /* 0x000fe20003f44070 */
[----:B------:R-:W-:Y:S01]  /*0cc0*/  @!P0 IMAD.IADD R9, R9, 0x1, -R20 ;  /* 0x0000000109098824 */ /* 0x000fe200078e0a14 */
[----:B------:R-:W-:Y:S01]  /*0cd0*/  ISETP.GE.AND P0, PT, R11, RZ, PT ;  /* 0x000000ff0b00720c */ /* 0x000fe20003f06270 */
[----:B------:R-:W-:Y:S01]  /*0ce0*/  @!P4 IMAD.IADD R8, R8, 0x1, -R13 ;  /* 0x000000010808c824 */ /* 0x000fe200078e0a0d */
[----:B------:R-:W-:-:S02]  /*0cf0*/  ISETP.GT.U32.AND P3, PT, R13, R4, PT ;  /* 0x000000040d00720c */ /* 0x000fc40003f64070 */
[C---:B------:R-:W-:Y:S02]  /*0d00*/  ISETP.GT.U32.AND P4, PT, R13.reuse, R7, PT ;  /* 0x000000070d00720c */ /* 0x040fe40003f84070 */
[----:B------:R-:W-:Y:S02]  /*0d10*/  ISETP.GT.U32.AND P5, PT, R13, R8, PT ;  /* 0x000000080d00720c */ /* 0x000fe40003fa4070 */
[----:B------:R-:W-:Y:S02]  /*0d20*/  LOP3.LUT R12, R10, 0x1f, RZ, 0xc0, !PT ;  /* 0x0000001f0a0c7812 */ /* 0x000fe400078ec0ff */
[----:B------:R-:W-:Y:S01]  /*0d30*/  LOP3.LUT R5, RZ, R15, RZ, 0x33, !PT ;  /* 0x0000000fff057212 */ /* 0x000fe200078e33ff */
[----:B------:R-:W-:Y:S01]  /*0d40*/  @!P2 IMAD.IADD R2, R2, 0x1, -R13 ;  /* 0x000000010202a824 */ /* 0x000fe200078e0a0d */
[----:B------:R-:W-:Y:S01]  /*0d50*/  ISETP.LE.AND P2, PT, RZ, UR5, PT ;  /* 0x00000005ff007c0c */ /* 0x000fe2000bf43270 */
[----:B------:R-:W-:Y:S01]  /*0d60*/  @!P0 IMAD.MOV R9, RZ, RZ, -R9 ;  /* 0x000000ffff098224 */ /* 0x000fe200078e0a09 */
[----:B------:R-:W-:Y:S01]  /*0d70*/  @!P1 LOP3.LUT R9, RZ, R14, RZ, 0x33, !PT ;  /* 0x0000000eff099212 */ /* 0x000fe200078e33ff */
[--C-:B------:R-:W-:Y:S01]  /*0d80*/  @!P3 IMAD.IADD R4, R4, 0x1, -R13.reuse ;  /* 0x000000010404b824 */ /* 0x100fe200078e0a0d */
[----:B------:R-:W-:Y:S01]  /*0d90*/  ISETP.LE.AND P1, PT, RZ, UR4, PT ;  /* 0x00000004ff007c0c */ /* 0x000fe2000bf23270 */
[--C-:B------:R-:W-:Y:S01]  /*0da0*/  @!P4 IMAD.IADD R7, R7, 0x1, -R13.reuse ;  /* 0x000000010707c824 */ /* 0x100fe200078e0a0d */
[----:B------:R-:W-:Y:S01]  /*0db0*/  ISETP.LE.AND P4, PT, RZ, UR7, PT ;  /* 0x00000007ff007c0c */ /* 0x000fe2000bf83270 */
[----:B------:R-:W-:Y:S01]  /*0dc0*/  @!P5 IMAD.IADD R8, R8, 0x1, -R13 ;  /* 0x000000010808d824 */ /* 0x000fe200078e0a0d */
[----:B------:R-:W-:Y:S01]  /*0dd0*/  ISETP.LE.AND P3, PT, RZ, UR6, PT ;  /* 0x00000006ff007c0c */ /* 0x000fe2000bf63270 */
[----:B------:R-:W-:Y:S01]  /*0de0*/  IMAD R16, R12, R49, RZ ;  /* 0x000000310c107224 */ /* 0x000fe200078e02ff */
[----:B------:R-:W-:Y:S01]  /*0df0*/  ISETP.NE.AND P0, PT, R15, RZ, PT ;  /* 0x000000ff0f00720c */ /* 0x000fe20003f05270 */
[----:B------:R-:W-:Y:S01]  /*0e00*/  ULDC UR6, c[0x0][0x234] ;  /* 0x00008d0000067ab9 */ /* 0x000fe20000000800 */
[----:B------:R-:W-:Y:S01]  /*0e10*/  ULDC.64 UR4, c[0x0][0x218] ;  /* 0x0000860000047ab9 */ /* 0x000fe20000000a00 */
[----:B------:R-:W-:Y:S01]  /*0e20*/  @!P2 IMAD.MOV R4, RZ, RZ, -R4 ;  /* 0x000000ffff04a224 */ /* 0x000fe200078e0a04 */
[----:B------:R-:W-:Y:S01]  /*0e30*/  ULDC UR7, c[0x0][0x240] ;  /* 0x0000900000077ab9 */ /* 0x000fe20000000800 */
[----:B------:R-:W-:Y:S01]  /*0e40*/  IMAD R9, R9, UR6, RZ ;  /* 0x0000000609097c24 */ /* 0x000fe2000f8e02ff */
[----:B------:R-:W-:Y:S01]  /*0e50*/  IADD3 R13, P5, R16, UR4, RZ ;  /* 0x00000004100d7c10 */ /* 0x000fe2000ffbe0ff */
[----:B------:R-:W-:Y:S01]  /*0e60*/  @!P1 IMAD.MOV R2, RZ, RZ, -R2 ;  /* 0x000000ffff029224 */ /* 0x000fe200078e0a02 */
[C---:B------:R-:W-:Y:S01]  /*0e70*/  SEL R70, R5.reuse, R4, !P0 ;  /* 0x0000000405467207 */ /* 0x040fe20004000000 */
[----:B------:R-:W-:Y:S01]  /*0e80*/  @!P4 IMAD.MOV R8, RZ, RZ, -R8 ;  /* 0x000000ffff08c224 */ /* 0x000fe200078e0a08 */
[----:B------:R-:W-:Y:S01]  /*0e90*/  LOP3.LUT R18, R0, 0x8, RZ, 0xfc, !PT ;  /* 0x0000000800127812 */ /* 0x000fe200078efcff */
[----:B------:R-:W-:Y:S01]  /*0ea0*/  @!P3 IMAD.MOV R7, RZ, RZ, -R7 ;  /* 0x000000ffff07b224 */ /* 0x000fe200078e0a07 */
[C---:B------:R-:W-:Y:S01]  /*0eb0*/  SEL R68, R5.reuse, R2, !P0 ;  /* 0x0000000205447207 */ /* 0x040fe20004000000 */
[----:B------:R-:W-:Y:S01]  /*0ec0*/  UIADD3 UR4, UR8, 0x1000, URZ ;  /* 0x0000100008047890 */ /* 0x000fe2000fffe03f */
[C---:B------:R-:W-:Y:S01]  /*0ed0*/  SEL R76, R5.reuse, R8, !P0 ;  /* 0x00000008054c7207 */ /* 0x040fe20004000000 */
[----:B------:R-:W-:Y:S01]  /*0ee0*/  IMAD R70, R70, UR7, RZ ;  /* 0x0000000746467c24 */ /* 0x000fe2000f8e02ff */
[----:B------:R-:W-:Y:S01]  /*0ef0*/  SEL R72, R5, R7, !P0 ;  /* 0x0000000705487207 */ /* 0x000fe20004000000 */
[----:B------:R-:W-:Y:S01]  /*0f00*/  IMAD R68, R68, UR7, RZ ;  /* 0x0000000744447c24 */ /* 0x000fe2000f8e02ff */
[----:B------:R-:W-:Y:S01]  /*0f10*/  LOP3.LUT P0, RZ, R10, 0x80, RZ, 0xc0, !PT ;  /* 0x000000800aff7812 */ /* 0x000fe2000780c0ff */
[----:B------:R-:W-:Y:S01]  /*0f20*/  IMAD R76, R76, UR7, RZ ;  /* 0x000000074c4c7c24 */ /* 0x000fe2000f8e02ff */
[----:B------:R-:W-:Y:S01]  /*0f30*/  LOP3.LUT R20, R0, 0xc, RZ, 0xfc, !PT ;  /* 0x0000000c00147812 */ /* 0x000fe200078efcff */
[----:B------:R-:W-:Y:S01]  /*0f40*/  IMAD R72, R72, UR7, RZ ;  /* 0x0000000748487c24 */ /* 0x000fe2000f8e02ff */
[----:B------:R-:W-:Y:S01]  /*0f50*/  LOP3.LUT R17, R0, 0x6, RZ, 0xfc, !PT ;  /* 0x0000000600117812 */ /* 0x000fe200078efcff */
[----:B------:R-:W-:Y:S01]  /*0f60*/  USHF.R.U32.HI UR4, URZ, 0x4, UR4 ;  /* 0x000000043f047899 */ /* 0x000fe20008011604 */
[----:B------:R-:W-:Y:S01]  /*0f70*/  IADD3 R14, P1, R9, UR14, RZ ;  /* 0x0000000e090e7c10 */ /* 0x000fe2000ff3e0ff */
[-C--:B------:R-:W-:Y:S01]  /*0f80*/  IMAD R51, R20, R48.reuse, RZ ;  /* 0x0000003014337224 */ /* 0x080fe200078e02ff */
[----:B------:R-:W-:Y:S01]  /*0f90*/  SEL R65, RZ, 0x90, !P0 ;  /* 0x00000090ff417807 */ /* 0x000fe20004000000 */
[----:B------:R-:W-:Y:S01]  /*0fa0*/  IMAD R49, R18, R48, RZ ;  /* 0x0000003012317224 */ /* 0x000fe200078e02ff */
[----:B------:R-:W-:Y:S01]  /*0fb0*/  LOP3.LUT R66, R67, R0, RZ, 0xfc, !PT ;  /* 0x0000000043427212 */ /* 0x000fe200078efcff */
[----:B------:R-:W-:Y:S01]  /*0fc0*/  IMAD R48, R17, R48, RZ ;  /* 0x0000003011307224 */ /* 0x000fe200078e02ff */
[----:B------:R-:W-:Y:S01]  /*0fd0*/  LEA.HI.X.SX32 R15, R9, UR15, 0x1, P1 ;  /* 0x0000000f090f7c11 */ /* 0x000fe200088f0eff */
[----:B------:R-:W-:Y:S01]  /*0fe0*/  USGXT.U32 UR6, UR4, 0xe ;  /* 0x0000000e0406789a */ /* 0x000fe20008000000 */
[----:B------:R-:W-:-:S02]  /*0ff0*/  LEA.HI.X.SX32 R16, R16, UR5, 0x1, P5 ;  /* 0x0000000510107c11 */ /* 0x000fc4000a8f0eff */
[----:B------:R-:W-:Y:S02]  /*1000*/  LOP3.LUT R65, R65, 0x7f, R10, 0x78, !PT ;  /* 0x0000007f41417812 */ /* 0x000fe400078e780a */
[----:B------:R-:W-:Y:S02]  /*1010*/  LOP3.LUT R74, R66, 0x10, RZ, 0x3c, !PT ;  /* 0x00000010424a7812 */ /* 0x000fe400078e3cff */
[----:B------:R-:W-:Y:S02]  /*1020*/  SHF.R.S32.HI R73, RZ, 0x1f, R68 ;  /* 0x0000001fff497819 */ /* 0x000fe40000011444 */
[----:B------:R-:W-:Y:S02]  /*1030*/  SHF.R.S32.HI R71, RZ, 0x1f, R70 ;  /* 0x0000001fff477819 */ /* 0x000fe40000011446 */
[----:B------:R-:W-:Y:S02]  /*1040*/  SHF.R.S32.HI R69, RZ, 0x1f, R72 ;  /* 0x0000001fff457819 */ /* 0x000fe40000011448 */
[----:B------:R-:W-:-:S07]  /*1050*/  SHF.R.S32.HI R67, RZ, 0x1f, R76 ;  /* 0x0000001fff437819 */ /* 0x000fce000001144c */
.L_x_1:
[C---:B------:R-:W-:Y:S02]  /*1060*/  ISETP.GE.AND P1, PT, R0.reuse, UR10, PT ;  /* 0x0000000a00007c0c */ /* 0x040fe4000bf26270 */
[----:B------:R-:W-:Y:S02]  /*1070*/  LOP3.LUT R2, R0, 0x2, RZ, 0xfc, !PT ;  /* 0x0000000200027812 */ /* 0x000fe400078efcff */
[----:B------:R-:W-:Y:S02]  /*1080*/  IADD3 R6, P0, R54, R14, RZ ;  /* 0x0000000e36067210 */ /* 0x000fe40007f1e0ff */
[----:B------:R-:W-:Y:S02]  /*1090*/  ISETP.GE.AND P4, PT, R2, UR10, PT ;  /* 0x0000000a02007c0c */ /* 0x000fe4000bf86270 */
[----:B------:R-:W-:Y:S02]  /*10a0*/  LOP3.LUT R2, R0, 0x4, RZ, 0xfc, !PT ;  /* 0x0000000400027812 */ /* 0x000fe400078efcff */
[----:B------:R-:W-:-:S02]  /*10b0*/  PRMT R75, RZ, 0x7610, R75 ;  /* 0x00007610ff4b7816 */ /* 0x000fc4000000004b */
[-C--:B------:R-:W-:Y:S02]  /*10c0*/  LEA.HI.X.SX32 R7, R54, R15.reuse, 0x1, P0 ;  /* 0x0000000f36077211 */ /* 0x080fe400000f0eff */
[----:B------:R-:W-:Y:S02]  /*10d0*/  ISETP.GE.AND P0, PT, R2, UR10, PT ;  /* 0x0000000a02007c0c */ /* 0x000fe4000bf06270 */
[-C--:B------:R-:W-:Y:S01]  /*10e0*/  IADD3 R8, P2, R52, R14.reuse, RZ ;  /* 0x0000000e34087210 */ /* 0x080fe20007f5e0ff */
[----:B------:R0:W2:Y:S01]  /*10f0*/  @!P1 LDG.E.U8 R75, desc[UR12][R6.64] ;  /* 0x0000000c064b9981 */ /* 0x0000a2000c1e1100 */
[C---:B------:R-:W-:Y:S02]  /*1100*/  IADD3 R2, P1, R47.reuse, R14, RZ ;  /* 0x0000000e2f027210 */ /* 0x040fe40007f3e0ff */
[----:B------:R-:W-:Y:S02]  /*1110*/  PRMT R79, RZ, 0x7610, R79 ;  /* 0x00007610ff4f7816 */ /* 0x000fe4000000004f */
[----:B------:R-:W-:-:S02]  /*1120*/  LEA.HI.X.SX32 R3, R47, R15, 0x1, P1 ;  /* 0x0000000f2f037211 */ /* 0x000fc400008f0eff */
[----:B------:R-:W-:Y:S02]  /*1130*/  LEA.HI.X.SX32 R9, R52, R15, 0x1, P2 ;  /* 0x0000000f34097211 */ /* 0x000fe400010f0eff */
[----:B------:R-:W-:Y:S01]  /*1140*/  ISETP.GE.AND P2, PT, R18, UR10, PT ;  /* 0x0000000a12007c0c */ /* 0x000fe2000bf46270 */
[----:B------:R-:W3:Y:S01]  /*1150*/  @!P0 LDG.E.U8 R79, desc[UR12][R2.64] ;  /* 0x0000000c024f8981 */ /* 0x000ee2000c1e1100 */
[----:B------:R-:W-:Y:S02]  /*1160*/  ISETP.GE.AND P3, PT, R17, UR10, PT ;  /* 0x0000000a11007c0c */ /* 0x000fe4000bf66270 */
[-C--:B0-----:R-:W-:Y:S02]  /*1170*/  IADD3 R6, P0, R49, R14.reuse, RZ ;  /* 0x0000000e31067210 */ /* 0x081fe40007f1e0ff */
[----:B------:R-:W-:Y:S02]  /*1180*/  PRMT R77, RZ, 0x7610, R77 ;  /* 0x00007610ff4d7816 */ /* 0x000fe4000000004d */
[----:B------:R-:W-:-:S02]  /*1190*/  IADD3 R4, P1, R48, R14, RZ ;  /* 0x0000000e30047210 */ /* 0x000fc40007f3e0ff */
[----:B------:R-:W-:Y:S02]  /*11a0*/  PRMT R83, RZ, 0x7610, R83 ;  /* 0x00007610ff537816 */ /* 0x000fe40000000053 */
[-C--:B------:R-:W-:Y:S01]  /*11b0*/  LEA.HI.X.SX32 R7, R49, R15.reuse, 0x1, P0 ;  /* 0x0000000f31077211 */ /* 0x080fe200000f0eff */
[----:B------:R0:W4:Y:S01]  /*11c0*/  @!P4 LDG.E.U8 R77, desc[UR12][R8.64] ;  /* 0x0000000c084dc981 */ /* 0x000122000c1e1100 */
[----:B------:R-:W-:Y:S02]  /*11d0*/  PRMT R81, RZ, 0x7610, R81 ;  /* 0x00007610ff517816 */ /* 0x000fe40000000051 */
[----:B------:R-:W-:Y:S01]  /*11e0*/  LEA.HI.X.SX32 R5, R48, R15, 0x1, P1 ;  /* 0x0000000f30057211 */ /* 0x000fe200008f0eff */
[----:B------:R-:W5:Y:S01]  /*11f0*/  @!P2 LDG.E.U8 R83, desc[UR12][R6.64] ;  /* 0x0000000c0653a981 */ /* 0x000f62000c1e1100 */
[----:B------:R-:W-:Y:S02]  /*1200*/  ISETP.GE.AND P1, PT, R19, UR10, PT ;  /* 0x0000000a13007c0c */ /* 0x000fe4000bf26270 */
[----:B------:R-:W-:Y:S01]  /*1210*/  ISETP.GE.AND P0, PT, R20, UR10, PT ;  /* 0x0000000a14007c0c */ /* 0x000fe2000bf06270 */
[----:B------:R1:W5:Y:S01]  /*1220*/  @!P3 LDG.E.U8 R81, desc[UR12][R4.64] ;  /* 0x0000000c0451b981 */ /* 0x000362000c1e1100 */
[----:B------:R-:W-:-:S02]  /*1230*/  ISETP.GE.AND P2, PT, R21, UR10, PT ;  /* 0x0000000a15007c0c */ /* 0x000fc4000bf46270 */
[CC--:B0-----:R-:W-:Y:S02]  /*1240*/  IADD3 R8, P4, R50.reuse, R14.reuse, RZ ;  /* 0x0000000e32087210 */ /* 0x0c1fe40007f9e0ff */
[-C--:B------:R-:W-:Y:S02]  /*1250*/  IADD3 R2, P3, R51, R14.reuse, RZ ;  /* 0x0000000e33027210 */ /* 0x080fe40007f7e0ff */
[----:B------:R-:W-:Y:S02]  /*1260*/  LEA.HI.X.SX32 R9, R50, R15, 0x1, P4 ;  /* 0x0000000f32097211 */ /* 0x000fe400020f0eff */
[----:B-1----:R-:W-:Y:S02]  /*1270*/  IADD3 R4, P4, R63, R14, RZ ;  /* 0x0000000e3f047210 */ /* 0x002fe40007f9e0ff */
[----:B------:R-:W-:Y:S02]  /*1280*/  PRMT R85, RZ, 0x7610, R85 ;  /* 0x00007610ff557816 */ /* 0x000fe40000000055 */
[----:B------:R-:W-:-:S02]  /*1290*/  PRMT R87, RZ, 0x7610, R87 ;  /* 0x00007610ff577816 */ /* 0x000fc40000000057 */
[-C--:B------:R-:W-:Y:S02]  /*12a0*/  LEA.HI.X.SX32 R3, R51, R15.reuse, 0x1, P3 ;  /* 0x0000000f33037211 */ /* 0x080fe400018f0eff */
[----:B------:R-:W-:Y:S01]  /*12b0*/  PRMT R89, RZ, 0x7610, R89 ;  /* 0x00007610ff597816 */ /* 0x000fe20000000059 */
[----:B------:R0:W5:Y:S01]  /*12c0*/  @!P1 LDG.E.U8 R85, desc[UR12][R8.64] ;  /* 0x0000000c08559981 */ /* 0x000162000c1e1100 */
[----:B------:R-:W-:Y:S02]  /*12d0*/  LEA.HI.X.SX32 R5, R63, R15, 0x1, P4 ;  /* 0x0000000f3f057211 */ /* 0x000fe400020f0eff */
[----:B------:R-:W-:Y:S01]  /*12e0*/  ISETP.GE.AND P1, PT, R22, UR10, PT ;  /* 0x0000000a16007c0c */ /* 0x000fe2000bf26270 */
[----:B------:R1:W5:Y:S01]  /*12f0*/  @!P0 LDG.E.U8 R87, desc[UR12][R2.64] ;  /* 0x0000000c02578981 */ /* 0x000362000c1e1100 */
[----:B------:R-:W-:Y:S02]  /*1300*/  IADD3 R6, P3, R62, R14, RZ ;  /* 0x0000000e3e067210 */ /* 0x000fe40007f7e0ff */
[----:B------:R-:W-:Y:S01]  /*1310*/  ISETP.GE.AND P0, PT, R23, UR10, PT ;  /* 0x0000000a17007c0c */ /* 0x000fe2000bf06270 */
[----:B------:R-:W5:Y:S01]  /*1320*/  @!P2 LDG.E.U8 R89, desc[UR12][R4.64] ;  /* 0x0000000c0459a981 */ /* 0x000f62000c1e1100 */
[----:B------:R-:W-:-:S02]  /*1330*/  ISETP.GE.AND P2, PT, R40, UR10, PT ;  /* 0x0000000a28007c0c */ /* 0x000fc4000bf46270 */
[-C--:B------:R-:W-:Y:S02]  /*1340*/  LEA.HI.X.SX32 R7, R62, R15.reuse, 0x1, P3 ;  /* 0x0000000f3e077211 */ /* 0x080fe400018f0eff */
[CC--:B0-----:R-:W-:Y:S02]  /*1350*/  IADD3 R8, P4, R61.reuse, R14.reuse, RZ ;  /* 0x0000000e3d087210 */ /* 0x0c1fe40007f9e0ff */
[----:B-1----:R-:W-:Y:S02]  /*1360*/  IADD3 R2, P3, R60, R14, RZ ;  /* 0x0000000e3c027210 */ /* 0x002fe40007f7e0ff */
[----:B------:R-:W-:Y:S02]  /*1370*/  PRMT R91, RZ, 0x7610, R91 ;  /* 0x00007610ff5b7816 */ /* 0x000fe4000000005b */
[----:B------:R-:W-:Y:S02]  /*1380*/  PRMT R93, RZ, 0x7610, R93 ;  /* 0x00007610ff5d7816 */ /* 0x000fe4000000005d */
[----:B------:R-:W-:-:S02]  /*1390*/  LEA.HI.X.SX32 R9, R61, R15, 0x1, P4 ;  /* 0x0000000f3d097211 */ /* 0x000fc400020f0eff */
[----:B------:R-:W-:Y:S01]  /*13a0*/  PRMT R95, RZ, 0x7610, R95 ;  /* 0x00007610ff5f7816 */ /* 0x000fe2000000005f */
[----:B------:R0:W5:Y:S01]  /*13b0*/  @!P1 LDG.E.U8 R91, desc[UR12][R6.64] ;  /* 0x0000000c065b9981 */ /* 0x000162000c1e1100 */
[----:B------:R-:W-:-:S03]  /*13c0*/  LEA.HI.X.SX32 R3, R60, R15, 0x1, P3 ;  /* 0x0000000f3c037211 */ /* 0x000fc600018f0eff */
[----:B------:R1:W5:Y:S01]  /*13d0*/  @!P0 LDG.E.U8 R93, desc[UR12][R8.64] ;  /* 0x0000000c085d8981 */ /* 0x000362000c1e1100 */
[----:B------:R-:W-:-:S03]  /*13e0*/  ISETP.GE.AND P1, PT, R41, UR10, PT ;  /* 0x0000000a29007c0c */ /* 0x000fc6000bf26270 */
[----:B------:R1:W5:Y:S01]  /*13f0*/  @!P2 LDG.E.U8 R95, desc[UR12][R2.64] ;  /* 0x0000000c025fa981 */ /* 0x000362000c1e1100 */
[----:B------:R-:W-:Y:S02]  /*1400*/  ISETP.GE.AND P2, PT, R43, UR10, PT ;  /* 0x0000000a2b007c0c */ /* 0x000fe4000bf46270 */
[CC--:B0-----:R-:W-:Y:S02]  /*1410*/  IADD3 R6, P0, R58.reuse, R14.reuse, RZ ;  /* 0x0000000e3a067210 */ /* 0x0c1fe40007f1e0ff */
[-C--:B------:R-:W-:Y:S02]  /*1420*/  IADD3 R4, P3, R59, R14.reuse, RZ ;  /* 0x0000000e3b047210 */ /* 0x080fe40007f7e0ff */
[----:B------:R-:W-:Y:S02]  /*1430*/  LEA.HI.X.SX32 R7, R58, R15, 0x1, P0 ;  /* 0x0000000f3a077211 */ /* 0x000fe400000f0eff */
[----:B-1----:R-:W-:Y:S02]  /*1440*/  IADD3 R8, P0, R57, R14, RZ ;  /* 0x0000000e39087210 */ /* 0x002fe40007f1e0ff */
[----:B------:R-:W-:-:S02]  /*1450*/  PRMT R97, RZ, 0x7610, R97 ;  /* 0x00007610ff617816 */ /* 0x000fc40000000061 */
[----:B------:R-:W-:Y:S02]  /*1460*/  PRMT R101, RZ, 0x7610, R101 ;  /* 0x00007610ff657816 */ /* 0x000fe40000000065 */
[-C--:B------:R-:W-:Y:S02]  /*1470*/  LEA.HI.X.SX32 R5, R59, R15.reuse, 0x1, P3 ;  /* 0x0000000f3b057211 */ /* 0x080fe400018f0eff */
[----:B------:R-:W-:Y:S02]  /*1480*/  LEA.HI.X.SX32 R9, R57, R15, 0x1, P0 ;  /* 0x0000000f39097211 */ /* 0x000fe400000f0eff */
[----:B------:R-:W-:Y:S01]  /*1490*/  IADD3 R2, P0, R56, R14, RZ ;  /* 0x0000000e38027210 */ /* 0x000fe20007f1e0ff */
[----:B------:R0:W5:Y:S01]  /*14a0*/  @!P1 LDG.E.U8 R97, desc[UR12][R4.64] ;  /* 0x0000000c04619981 */ /* 0x000162000c1e1100 */
[----:B------:R-:W-:Y:S02]  /*14b0*/  ISETP.GE.AND P4, PT, R42, UR10, PT ;  /* 0x0000000a2a007c0c */ /* 0x000fe4000bf86270 */
[----:B------:R-:W-:Y:S01]  /*14c0*/  ISETP.GE.AND P1, PT, R44, UR10, PT ;  /* 0x0000000a2c007c0c */ /* 0x000fe2000bf26270 */
[----:B------:R-:W5:Y:S01]  /*14d0*/  @!P2 LDG.E.U8 R101, desc[UR12][R8.64] ;  /* 0x0000000c0865a981 */ /* 0x000f62000c1e1100 */
[----:B------:R-:W-:-:S02]  /*14e0*/  ISETP.GE.AND P2, PT, R45, UR10, PT ;  /* 0x0000000a2d007c0c */ /* 0x000fc4000bf46270 */
[-C--:B------:R-:W-:Y:S02]  /*14f0*/  LEA.HI.X.SX32 R3, R56, R15.reuse, 0x1, P0 ;  /* 0x0000000f38037211 */ /* 0x080fe400000f0eff */
[C---:B0-----:R-:W-:Y:S02]  /*1500*/  IADD3 R4, P0, R55.reuse, R14, RZ ;  /* 0x0000000e37047210 */ /* 0x041fe40007f1e0ff */
[----:B------:R-:W-:Y:S02]  /*1510*/  PRMT R99, RZ, 0x7610, R99 ;  /* 0x00007610ff637816 */ /* 0x000fe40000000063 */
[----:B------:R-:W-:Y:S02]  /*1520*/  PRMT R103, RZ, 0x7610, R103 ;  /* 0x00007610ff677816 */ /* 0x000fe40000000067 */
[----:B------:R-:W-:Y:S02]  /*1530*/  PRMT R105, RZ, 0x7610, R105 ;  /* 0x00007610ff697816 */ /* 0x000fe40000000069 */
[----:B------:R-:W-:Y:S01]  /*1540*/  LEA.HI.X.SX32 R5, R55, R15, 0x1, P0 ;  /* 0x0000000f37057211 */ /* 0x000fe200000f0eff */
[----:B------:R0:W5:Y:S04]  /*1550*/  @!P4 LDG.E.U8 R99, desc[UR12][R6.64] ;  /* 0x0000000c0663c981 */ /* 0x000168000c1e1100 */
[----:B------:R1:W5:Y:S04]  /*1560*/  @!P1 LDG.E.U8 R103, desc[UR12][R2.64] ;  /* 0x0000000c02679981 */ /* 0x000368000c1e1100 */
[----:B------:R1:W5:Y:S01]  /*1570*/  @!P2 LDG.E.U8 R105, desc[UR12][R4.64] ;  /* 0x0000000c0469a981 */ /* 0x000362000c1e1100 */
[----:B------:R-:W-:Y:S01]  /*1580*/  BAR.SYNC.DEFER_BLOCKING 0x0 ;  /* 0x0000000000007b1d */ /* 0x000fe20000010000 */
[----:B0-----:R-:W-:-:S02]  /*1590*/  IADD3 R6, P0, R70, R13, RZ ;  /* 0x0000000d46067210 */ /* 0x001fc40007f1e0ff */
[----:B------:R-:W-:-:S03]  /*15a0*/  ISETP.GE.AND P1, PT, R12, UR10, PT ;  /* 0x0000000a0c007c0c */ /* 0x000fc6000bf26270 */
[----:B------:R-:W-:Y:S01]  /*15b0*/  IMAD.X R7, R71, 0x1, R16, P0 ;  /* 0x0000000147077824 */ /* 0x000fe200000e0610 */
[----:B-1----:R-:W-:-:S05]  /*15c0*/  IADD3 R2, P0, R72, R13, RZ ;  /* 0x0000000d48027210 */ /* 0x002fca0007f1e0ff */
[----:B------:R-:W-:Y:S01]  /*15d0*/  IMAD.X R3, R69, 0x1, R16, P0 ;  /* 0x0000000145037824 */ /* 0x000fe200000e0610 */
[----:B------:R-:W-:Y:S02]  /*15e0*/  IADD3 R4, P0, R76, R13, RZ ;  /* 0x0000000d4c047210 */ /* 0x000fe40007f1e0ff */
[----:B------:R-:W-:-:S03]  /*15f0*/  PRMT R82, RZ, 0x7610, R82 ;  /* 0x00007610ff527816 */ /* 0x000fc60000000052 */
[----:B------:R-:W-:Y:S01]  /*1600*/  IMAD.X R5, R67, 0x1, R16, P0 ;  /* 0x0000000143057824 */ /* 0x000fe200000e0610 */
[----:B------:R-:W-:Y:S02]  /*1610*/  IADD3 R8, P0, R68, R13, RZ ;  /* 0x0000000d44087210 */ /* 0x000fe40007f1e0ff */
[----:B------:R-:W-:Y:S02]  /*1620*/  PRMT R80, RZ, 0x7610, R80 ;  /* 0x00007610ff507816 */ /* 0x000fe40000000050 */
[----:B------:R-:W-:Y:S01]  /*1630*/  PRMT R78, RZ, 0x7610, R78 ;  /* 0x00007610ff4e7816 */ /* 0x000fe2000000004e */
[----:B------:R0:W5:Y:S01]  /*1640*/  @!P1 LDG.E.U8 R82, desc[UR12][R6.64] ;  /* 0x0000000c06529981 */ /* 0x000162000c1e1100 */
[----:B------:R-:W-:-:S03]  /*1650*/  IMAD.X R9, R73, 0x1, R16, P0 ;  /* 0x0000000149097824 */ /* 0x000fc600000e0610 */
[----:B------:R-:W5:Y:S04]  /*1660*/  @!P1 LDG.E.U8 R80, desc[UR12][R2.64] ;  /* 0x0000000c02509981 */ /* 0x000f68000c1e1100 */
[----:B------:R-:W5:Y:S01]  /*1670*/  @!P1 LDG.E.U8 R78, desc[UR12][R4.64] ;  /* 0x0000000c044e9981 */ /* 0x000f62000c1e1100 */
[----:B0-----:R-:W-:-:S06]  /*1680*/  PRMT R6, RZ, 0x7610, R6 ;  /* 0x00007610ff067816 */ /* 0x001fcc0000000006 */
[----:B------:R-:W5:Y:S01]  /*1690*/  @!P1 LDG.E.U8 R6, desc[UR12][R8.64] ;  /* 0x0000000c08069981 */ /* 0x000f62000c1e1100 */
[----:B------:R-:W-:-:S04]  /*16a0*/  USHF.L.U32 UR4, UR11, 0x5, URZ ;  /* 0x000000050b047899 */ /* 0x000fc8000800063f */
[----:B------:R-:W-:-:S04]  /*16b0*/  ULOP3.LUT UR4, UR4, 0x80, URZ, 0xc0, !UPT ;  /* 0x0000008004047892 */ /* 0x000fc8000f8ec03f */
[----:B------:R-:W-:-:S04]  /*16c0*/  ULEA.HI UR4, UR8, UR4, URZ, 0x1c ;  /* 0x0000000408047291 */ /* 0x000fc8000f8fe03f */
[----:B------:R-:W-:Y:S01]  /*16d0*/  ULOP3.LUT UR4, UR4, 0x3fff, URZ, 0xc0, !UPT ;  /* 0x00003fff04047892 */ /* 0x000fe2000f8ec03f */
[----:B------:R-:W-:Y:S01]  /*16e0*/  UMOV UR7, 0xc0000010 ;  /* 0xc000001000077882 */ /* 0x000fe20000000000 */
[----:B------:R-:W-:Y:S01]  /*16f0*/  UMOV UR5, 0xc0000010 ;  /* 0xc000001000057882 */ /* 0x000fe20000000000 */
[----:B------:R-:W-:-:S05]  /*1700*/  VIADD R64, R64, 0xffffffff ;  /* 0xffffffff40407836 */ /* 0x000fca0000000000 */
[----:B------:R-:W-:Y:S01]  /*1710*/  ISETP.NE.U32.AND P0, PT, R64, RZ, PT ;  /* 0x000000ff4000720c */ /* 0x000fe20003f05070 */
[----:B--2---:R0:W-:Y:S04]  /*1720*/  STS.U8 [R66+UR8], R75 ;  /* 0x0000004b42007988 */ /* 0x0041e80008000008 */
[----:B---3--:R0:W-:Y:S04]  /*1730*/  STS.U8 [R66+UR8+0x4], R79 ;  /* 0x0000044f42007988 */ /* 0x0081e80008000008 */
[----:B----4-:R0:W-:Y:S04]  /*1740*/  STS.U8 [R66+UR8+0x2], R77 ;  /* 0x0000024d42007988 */ /* 0x0101e80008000008 */
[----:B-----5:R0:W-:Y:S04]  /*1750*/  STS.U8 [R66+UR8+0x8], R83 ;  /* 0x0000085342007988 */ /* 0x0201e80008000008 */
[----:B------:R0:W-:Y:S04]  /*1760*/  STS.U8 [R66+UR8+0x6], R81 ;  /* 0x0000065142007988 */ /* 0x0001e80008000008 */
[----:B------:R0:W-:Y:S04]  /*1770*/  STS.U8 [R66+UR8+0xa], R85 ;  /* 0x00000a5542007988 */ /* 0x0001e80008000008 */
[----:B------:R0:W-:Y:S04]  /*1780*/  STS.U8 [R66+UR8+0xc], R87 ;  /* 0x00000c5742007988 */ /* 0x0001e80008000008 */
[----:B------:R0:W-:Y:S04]  /*1790*/  STS.U8 [R66+UR8+0xe], R89 ;  /* 0x00000e5942007988 */ /* 0x0001e80008000008 */
[----:B------:R0:W-:Y:S04]  /*17a0*/  STS.U8 [R74+UR8], R91 ;  /* 0x0000005b4a007988 */ /* 0x0001e80008000008 */
[----:B------:R0:W-:Y:S04]  /*17b0*/  STS.U8 [R74+UR8+0x2], R93 ;  /* 0x0000025d4a007988 */ /* 0x0001e80008000008 */
        /* <DEDUP_REMOVED lines=9> */
[----:B------:R0:W-:Y:S01]  /*1850*/  STS.U8 [R65+UR8+0x1300], R6 ;  /* 0x0013000641007988 */ /* 0x0001e20008000008 */
[----:B------:R1:W-:Y:S06]  /*1860*/  MEMBAR.ALL.CTA ;  /* 0x0000000000007992 */ /* 0x0003ec0000008000 */
[----:B-1----:R-:W1:Y:S02]  /*1870*/  FENCE.VIEW.ASYNC.S ;  /* 0x00000000000073c6 */ /* 0x002e640000000000 */
[----:B-1----:R-:W-:Y:S06]  /*1880*/  BAR.SYNC.DEFER_BLOCKING 0x0 ;  /* 0x0000000000007b1d */ /* 0x002fec0000010000 */
[----:B------:R-:W-:-:S06]  /*1890*/  WARPGROUP.ARRIVE ;  /* 0x00000000000079c5 */ /* 0x000fcc0000000000 */
[----:B------:R-:W-:Y:S01]  /*18a0*/  QGMMA.64x32x32.F32.E4M3.E4M3 R24, gdesc[UR4], R24, gsb0 ;  /* 0x00600000041879f3 */ /* 0x000fe20008000818 */
[C---:B------:R-:W-:Y:S01]  /*18b0*/  IADD3 R13, P1, R46.reuse, R13, RZ ;  /* 0x0000000d2e0d7210 */ /* 0x040fe20007f3e0ff */
[----:B------:R-:W-:Y:S01]  /*18c0*/  UIADD3 UR10, UR10, -0x20, URZ ;  /* 0xffffffe00a0a7890 */ /* 0x000fe2000fffe03f */
[C---:B------:R-:W-:Y:S02]  /*18d0*/  IADD3 R14, P2, R53.reuse, R14, RZ ;  /* 0x0000000e350e7210 */ /* 0x040fe40007f5e0ff */
[----:B------:R-:W-:Y:S02]  /*18e0*/  LEA.HI.X.SX32 R16, R46, R16, 0x1, P1 ;  /* 0x000000102e107211 */ /* 0x000fe400008f0eff */
[----:B------:R-:W-:Y:S01]  /*18f0*/  LEA.HI.X.SX32 R15, R53, R15, 0x1, P2 ;  /* 0x0000000f350f7211 */ /* 0x000fe200010f0eff */
[----:B------:R-:W-:Y:S02]  /*1900*/  WARPGROUP.DEPBAR.LE gsb0, 0x0 ;  /* 0x00008000000079c5 */ /* 0x000fe40000010000 */
[----:B0-----:R-:W-:Y:S06]  /*1910*/  @P0 BRA `(.L_x_1) ;  /* 0xfffffff400d00947 */ /* 0x001fec000383ffff */
.L_x_0:
[C---:B------:R-:W-:Y:S01]  /*1920*/  IMAD.SHL.U32 R2, R10.reuse, 0x100, RZ ;  /* 0x000001000a027824 */ /* 0x040fe200078e00ff */
[----:B------:R-:W-:Y:S01]  /*1930*/  F2FP.SATFINITE.E4M3.F32.PACK_AB_MERGE_C R24, R25, R24, RZ ;  /* 0x000000181918723e */ /* 0x000fe200048070ff */
[C---:B------:R-:W-:Y:S01]  /*1940*/  IMAD.SHL.U32 R8, R10.reuse, 0x10, RZ ;  /* 0x000000100a087824 */ /* 0x040fe200078e00ff */
[----:B------:R-:W-:Y:S01]  /*1950*/  F2FP.SATFINITE.E4M3.F32.PACK_AB_MERGE_C R28, R29, R28, RZ ;  /* 0x0000001c1d1c723e */ /* 0x000fe200048070ff */
[----:B------:R-:W-:Y:S01]  /*1960*/  IMAD.SHL.U32 R10, R10, 0x8, RZ ;  /* 0x000000080a0a7824 */ /* 0x000fe200078e00ff */
[----:B------:R-:W-:Y:S01]  /*1970*/  F2FP.SATFINITE.E4M3.F32.PACK_AB_MERGE_C R32, R33, R32, RZ ;  /* 0x000000202120723e */ /* 0x000fe200048070ff */
[----:B------:R-:W-:Y:S01]  /*1980*/  BAR.SYNC.DEFER_BLOCKING 0x0 ;  /* 0x0000000000007b1d */ /* 0x000fe20000010000 */
[----:B------:R-:W-:Y:S02]  /*1990*/  F2FP.SATFINITE.E4M3.F32.PACK_AB_MERGE_C R26, R27, R26, RZ ;  /* 0x0000001a1b1a723e */ /* 0x000fe400048070ff */
[----:B------:R-:W-:Y:S02]  /*19a0*/  F2FP.SATFINITE.E4M3.F32.PACK_AB_MERGE_C R30, R31, R30, RZ ;  /* 0x0000001e1f1e723e */ /* 0x000fe400048070ff */
[----:B------:R-:W-:Y:S01]  /*19b0*/  F2FP.SATFINITE.E4M3.F32.PACK_AB_MERGE_C R34, R35, R34, RZ ;  /* 0x000000222322723e */ /* 0x000fe200048070ff */
[----:B------:R-:W-:Y:S01]  /*19c0*/  ULDC UR4, c[0x0][0x244] ;  /* 0x0000910000047ab9 */ /* 0x000fe20000000800 */
[----:B------:R-:W-:Y:S01]  /*19d0*/  LOP3.LUT R3, R2, 0x800, RZ, 0xc0, !PT ;  /* 0x0000080002037812 */ /* 0x000fe200078ec0ff */
[----:B------:R-:W-:Y:S01]  /*19e0*/  ULDC.64 UR6, c[0x0][0x228] ;  /* 0x00008a0000067ab9 */ /* 0x000fe20000000a00 */
[----:B------:R-:W-:-:S02]  /*19f0*/  LOP3.LUT R2, R8, 0x70, RZ, 0xc0, !PT ;  /* 0x0000007008027812 */ /* 0x000fc400078ec0ff */
[----:B------:R-:W-:Y:S02]  /*1a00*/  LOP3.LUT R24, R24, 0xffff, RZ, 0xc0, !PT ;  /* 0x0000ffff18187812 */ /* 0x000fe400078ec0ff */
[----:B------:R-:W-:Y:S02]  /*1a10*/  LOP3.LUT R19, R32, 0xffff, RZ, 0xc0, !PT ;  /* 0x0000ffff20137812 */ /* 0x000fe400078ec0ff */
[----:B------:R-:W-:Y:S02]  /*1a20*/  LOP3.LUT R13, R28, 0xffff, RZ, 0xc0, !PT ;  /* 0x0000ffff1c0d7812 */ /* 0x000fe400078ec0ff */
[----:B------:R-:W-:Y:S02]  /*1a30*/  LOP3.LUT R26, R26, 0xffff, RZ, 0xc0, !PT ;  /* 0x0000ffff1a1a7812 */ /* 0x000fe400078ec0ff */
[----:B------:R-:W-:Y:S02]  /*1a40*/  LOP3.LUT R21, R34, 0xffff, RZ, 0xc0, !PT ;  /* 0x0000ffff22157812 */ /* 0x000fe400078ec0ff */
[----:B------:R-:W-:-:S02]  /*1a50*/  LOP3.LUT R17, R30, 0xffff, RZ, 0xc0, !PT ;  /* 0x0000ffff1e117812 */ /* 0x000fc400078ec0ff */
[----:B------:R-:W-:Y:S02]  /*1a60*/  IADD3 R3, R3, UR8, R2 ;  /* 0x0000000803037c10 */ /* 0x000fe4000fffe002 */
[----:B------:R-:W-:Y:S02]  /*1a70*/  LOP3.LUT R10, R10, 0x780, RZ, 0xc0, !PT ;  /* 0x000007800a0a7812 */ /* 0x000fe400078ec0ff */
[--C-:B------:R-:W-:Y:S02]  /*1a80*/  PRMT R5, R19, 0x3340, R0.reuse ;  /* 0x0000334013057816 */ /* 0x100fe40000000000 */
[----:B------:R-:W-:Y:S01]  /*1a90*/  PRMT R2, R24, 0x3340, R13 ;  /* 0x0000334018027816 */ /* 0x000fe2000000000d */
[----:B------:R-:W-:Y:S01]  /*1aa0*/  IMAD.IADD R10, R10, 0x1, R3 ;  /* 0x000000010a0a7824 */ /* 0x000fe200078e0203 */
[----:B------:R-:W-:Y:S02]  /*1ab0*/  PRMT R7, R21, 0x3340, R0 ;  /* 0x0000334015077816 */ /* 0x000fe40000000000 */
[----:B------:R-:W-:-:S02]  /*1ac0*/  PRMT R4, R26, 0x3340, R17 ;  /* 0x000033401a047816 */ /* 0x000fc40000000011 */
[----:B------:R-:W-:Y:S02]  /*1ad0*/  PRMT R9, R2, 0x5410, R5 ;  /* 0x0000541002097816 */ /* 0x000fe40000000005 */
[----:B------:R-:W-:Y:S02]  /*1ae0*/  PRMT R15, R4, 0x5410, R7 ;  /* 0x00005410040f7816 */ /* 0x000fe40000000007 */
[----:B------:R-:W-:Y:S02]  /*1af0*/  SHF.R.U32.HI R2, RZ, 0x8, R24 ;  /* 0x00000008ff027819 */ /* 0x000fe40000011618 */
[----:B------:R-:W-:Y:S02]  /*1b00*/  SHF.R.U32.HI R4, RZ, 0x8, R13 ;  /* 0x00000008ff047819 */ /* 0x000fe4000001160d */
[----:B------:R-:W-:Y:S02]  /*1b10*/  SHF.R.U32.HI R6, RZ, 0x8, R19 ;  /* 0x00000008ff067819 */ /* 0x000fe40000011613 */
[----:B------:R-:W-:-:S02]  /*1b20*/  SHF.R.U32.HI R3, RZ, 0x8, R26 ;  /* 0x00000008ff037819 */ /* 0x000fc4000001161a */
[----:B------:R-:W-:Y:S02]  /*1b30*/  SHF.R.U32.HI R5, RZ, 0x8, R17 ;  /* 0x00000008ff057819 */ /* 0x000fe40000011611 */
[----:B------:R-:W-:Y:S01]  /*1b40*/  SHF.R.U32.HI R7, RZ, 0x8, R21 ;  /* 0x00000008ff077819 */ /* 0x000fe20000011615 */
[----:B------:R-:W-:Y:S01]  /*1b50*/  IMAD.U32 R21, RZ, RZ, UR9 ;  /* 0x00000009ff157e24 */ /* 0x000fe2000f8e00ff */
[----:B------:R-:W-:Y:S02]  /*1b60*/  LOP3.LUT R13, R2, 0xffff, RZ, 0xc0, !PT ;  /* 0x0000ffff020d7812 */ /* 0x000fe400078ec0ff */
[----:B------:R-:W-:Y:S02]  /*1b70*/  LOP3.LUT R4, R4, 0xffff, RZ, 0xc0, !PT ;  /* 0x0000ffff04047812 */ /* 0x000fe400078ec0ff */
[----:B------:R-:W-:Y:S02]  /*1b80*/  LOP3.LUT R6, R6, 0xffff, RZ, 0xc0, !PT ;  /* 0x0000ffff06067812 */ /* 0x000fe400078ec0ff */
[----:B------:R-:W-:-:S02]  /*1b90*/  LOP3.LUT R5, R5, 0xffff, RZ, 0xc0, !PT ;  /* 0x0000ffff05057812 */ /* 0x000fc400078ec0ff */
[----:B------:R-:W-:Y:S02]  /*1ba0*/  LOP3.LUT R2, R3, 0xffff, RZ, 0xc0, !PT ;  /* 0x0000ffff03027812 */ /* 0x000fe400078ec0ff */
[----:B------:R-:W-:Y:S02]  /*1bb0*/  LOP3.LUT R7, R7, 0xffff, RZ, 0xc0, !PT ;  /* 0x0000ffff07077812 */ /* 0x000fe400078ec0ff */
[----:B------:R-:W-:Y:S02]  /*1bc0*/  F2FP.SATFINITE.E4M3.F32.PACK_AB_MERGE_C R38, R39, R38, RZ ;  /* 0x000000262726723e */ /* 0x000fe400048070ff */
[----:B------:R-:W-:Y:S02]  /*1bd0*/  F2FP.SATFINITE.E4M3.F32.PACK_AB_MERGE_C R36, R37, R36, RZ ;  /* 0x000000242524723e */ /* 0x000fe400048070ff */
[----:B------:R-:W-:Y:S02]  /*1be0*/  PRMT R4, R13, 0x3340, R4 ;  /* 0x000033400d047816 */ /* 0x000fe40000000004 */
[----:B------:R-:W-:-:S02]  /*1bf0*/  PRMT R3, R6, 0x3340, R1 ;  /* 0x0000334006037816 */ /* 0x000fc40000000001 */
[----:B------:R-:W-:Y:S02]  /*1c00*/  PRMT R2, R2, 0x3340, R5 ;  /* 0x0000334002027816 */ /* 0x000fe40000000005 */
[----:B------:R-:W-:Y:S02]  /*1c10*/  PRMT R7, R7, 0x3340, R0 ;  /* 0x0000334007077816 */ /* 0x000fe40000000000 */
[----:B------:R-:W-:Y:S02]  /*1c20*/  LOP3.LUT R38, R38, 0xffff, RZ, 0xc0, !PT ;  /* 0x0000ffff26267812 */ /* 0x000fe400078ec0ff */
[----:B------:R-:W-:Y:S02]  /*1c30*/  LOP3.LUT R36, R36, 0xffff, RZ, 0xc0, !PT ;  /* 0x0000ffff24247812 */ /* 0x000fe400078ec0ff */
[----:B------:R-:W-:Y:S02]  /*1c40*/  PRMT R3, R4, 0x5410, R3 ;  /* 0x0000541004037816 */ /* 0x000fe40000000003 */
[----:B------:R-:W-:-:S02]  /*1c50*/  PRMT R7, R2, 0x5410, R7 ;  /* 0x0000541002077816 */ /* 0x000fc40000000007 */
[----:B------:R-:W-:Y:S02]  /*1c60*/  PRMT R14, R15, 0x4210, R38 ;  /* 0x000042100f0e7816 */ /* 0x000fe40000000026 */
[--C-:B------:R-:W-:Y:S02]  /*1c70*/  PRMT R12, R9, 0x4210, R36.reuse ;  /* 0x00004210090c7816 */ /* 0x100fe40000000024 */
[----:B------:R-:W-:Y:S01]  /*1c80*/  PRMT R13, R3, 0x5210, R36 ;  /* 0x00005210030d7816 */ /* 0x000fe20000000024 */
[----:B------:R-:W-:Y:S01]  /*1c90*/  IMAD R3, R11, UR4, RZ ;  /* 0x000000040b037c24 */ /* 0x000fe2000f8e02ff */
[----:B------:R-:W-:Y:S01]  /*1ca0*/  PRMT R15, R7, 0x5210, R38 ;  /* 0x00005210070f7816 */ /* 0x000fe20000000026 */
[----:B------:R-:W-:Y:S01]  /*1cb0*/  ULDC.64 UR4, c[0x0][0x220] ;  /* 0x0000880000047ab9 */ /* 0x000fe20000000a00 */
[----:B------:R-:W-:Y:S02]  /*1cc0*/  LOP3.LUT R4, R8, 0xff0, RZ, 0xc0, !PT ;  /* 0x00000ff008047812 */ /* 0x000fe400078ec0ff */
[----:B------:R-:W-:Y:S01]  /*1cd0*/  IADD3 R24, P1, R3, UR4, RZ ;  /* 0x0000000403187c10 */ /* 0x000fe2000ff3e0ff */
[----:B------:R0:W-:Y:S01]  /*1ce0*/  STSM.16.M88.4 [R10], R12 ;  /* 0x0000000c0a007844 */ /* 0x0001e20000000200 */
[----:B------:R-:W-:Y:S01]  /*1cf0*/  LOP3.LUT R2, R0, UR9, RZ, 0xfc, !PT ;  /* 0x0000000900027c12 */ /* 0x000fe2000f8efcff */
[----:B------:R-:W-:Y:S01]  /*1d00*/  ULDC UR4, c[0x0][0x248] ;  /* 0x0000920000047ab9 */ /* 0x000fe20000000800 */
[----:B------:R-:W-:Y:S01]  /*1d10*/  ISETP.GE.AND P0, PT, R11, UR6, PT ;  /* 0x000000060b007c0c */ /* 0x000fe2000bf06270 */
[----:B------:R-:W-:Y:S01]  /*1d20*/  BAR.SYNC.DEFER_BLOCKING 0x0 ;  /* 0x0000000000007b1d */ /* 0x000fe20000010000 */
[----:B------:R-:W-:Y:S01]  /*1d30*/  LEA.HI.X.SX32 R26, R3, UR5, 0x1, P1 ;  /* 0x00000005031a7c11 */ /* 0x000fe200088f0eff */
[C---:B------:R-:W-:Y:S01]  /*1d40*/  IMAD R3, R2.reuse, UR4, RZ ;  /* 0x0000000402037c24 */ /* 0x040fe2000f8e02ff */
[----:B------:R-:W-:-:S02]  /*1d50*/  ISETP.LT.AND P1, PT, R2, UR7, !P0 ;  /* 0x0000000702007c0c */ /* 0x000fc4000c721270 */
[C-C-:B------:R-:W-:Y:S02]  /*1d60*/  LOP3.LUT R2, R21.reuse, 0x2, R0.reuse, 0xfe, !PT ;  /* 0x0000000215027812 */ /* 0x140fe400078efe00 */
[--C-:B------:R-:W-:Y:S02]  /*1d70*/  LOP3.LUT R28, R21, 0x1e, R0.reuse, 0xfe, !PT ;  /* 0x0000001e151c7812 */ /* 0x100fe400078efe00 */
[C---:B------:R-:W-:Y:S01]  /*1d80*/  ISETP.LT.AND P4, PT, R2.reuse, UR7, !P0 ;  /* 0x0000000702007c0c */ /* 0x040fe2000c781270 */
[----:B------:R-:W-:Y:S01]  /*1d90*/  IMAD R9, R2, UR4, RZ ;  /* 0x0000000402097c24 */ /* 0x000fe2000f8e02ff */
[----:B------:R-:W-:Y:S02]  /*1da0*/  IADD3 R2, P2, R3, R24, RZ ;  /* 0x0000001803027210 */ /* 0x000fe40007f5e0ff */
[C-C-:B------:R-:W-:Y:S02]  /*1db0*/  LOP3.LUT R29, R21.reuse, 0x1c, R0.reuse, 0xfe, !PT ;  /* 0x0000001c151d7812 */ /* 0x140fe400078efe00 */
[----:B------:R-:W-:-:S02]  /*1dc0*/  LOP3.LUT R30, R21, 0x1a, R0, 0xfe, !PT ;  /* 0x0000001a151e7812 */ /* 0x000fc400078efe00 */
[C-C-:B0-----:R-:W-:Y:S02]  /*1dd0*/  LOP3.LUT R14, R21.reuse, 0x18, R0.reuse, 0xfe, !PT ;  /* 0x00000018150e7812 */ /* 0x141fe400078efe00 */
[C-C-:B------:R-:W-:Y:S02]  /*1de0*/  LOP3.LUT R15, R21.reuse, 0x16, R0.reuse, 0xfe, !PT ;  /* 0x00000016150f7812 */ /* 0x140fe400078efe00 */
[C-C-:B------:R-:W-:Y:S02]  /*1df0*/  LOP3.LUT R16, R21.reuse, 0x14, R0.reuse, 0xfe, !PT ;  /* 0x0000001415107812 */ /* 0x140fe400078efe00 */
[C-C-:B------:R-:W-:Y:S01]  /*1e00*/  LOP3.LUT R17, R21.reuse, 0x12, R0.reuse, 0xfe, !PT ;  /* 0x0000001215117812 */ /* 0x140fe200078efe00 */
[----:B------:R-:W0:Y:S01]  /*1e10*/  LDS.128 R4, [R4+UR8] ;  /* 0x0000000804047984 */ /* 0x000e220008000c00 */
[C-C-:B------:R-:W-:Y:S02]  /*1e20*/  LOP3.LUT R18, R21.reuse, 0x10, R0.reuse, 0xfe, !PT ;  /* 0x0000001015127812 */ /* 0x140fe400078efe00 */
[----:B------:R-:W-:-:S02]  /*1e30*/  LOP3.LUT R19, R21, 0xe, R0, 0xfe, !PT ;  /* 0x0000000e15137812 */ /* 0x000fc400078efe00 */
[C-C-:B------:R-:W-:Y:S02]  /*1e40*/  LOP3.LUT R20, R21.reuse, 0xc, R0.reuse, 0xfe, !PT ;  /* 0x0000000c15147812 */ /* 0x140fe400078efe00 */
[C-C-:B------:R-:W-:Y:S02]  /*1e50*/  LOP3.LUT R13, R21.reuse, 0xa, R0.reuse, 0xfe, !PT ;  /* 0x0000000a150d7812 */ /* 0x140fe400078efe00 */
[--C-:B------:R-:W-:Y:S02]  /*1e60*/  LOP3.LUT R11, R21, 0x8, R0.reuse, 0xfe, !PT ;  /* 0x00000008150b7812 */ /* 0x100fe400078efe00 */
[----:B------:R-:W-:Y:S02]  /*1e70*/  IADD3 R8, P3, R9, R24, RZ ;  /* 0x0000001809087210 */ /* 0x000fe40007f7e0ff */
[--C-:B------:R-:W-:Y:S01]  /*1e80*/  LOP3.LUT R10, R21, 0x6, R0.reuse, 0xfe, !PT ;  /* 0x00000006150a7812 */ /* 0x100fe200078efe00 */
[----:B------:R-:W-:Y:S01]  /*1e90*/  IMAD R22, R11, UR4, RZ ;  /* 0x000000040b167c24 */ /* 0x000fe2000f8e02ff */
[----:B------:R-:W-:-:S02]  /*1ea0*/  LOP3.LUT R0, R21, 0x4, R0, 0xfe, !PT ;  /* 0x0000000415007812 */ /* 0x000fc400078efe00 */
[-C--:B------:R-:W-:Y:S01]  /*1eb0*/  LEA.HI.X.SX32 R3, R3, R26.reuse, 0x1, P2 ;  /* 0x0000001a03037211 */ /* 0x080fe200010f0eff */
[----:B------:R-:W-:Y:S01]  /*1ec0*/  IMAD R21, R10, UR4, RZ ;  /* 0x000000040a157c24 */ /* 0x000fe2000f8e02ff */
[----:B------:R-:W-:Y:S02]  /*1ed0*/  LEA.HI.X.SX32 R9, R9, R26, 0x1, P3 ;  /* 0x0000001a09097211 */ /* 0x000fe400018f0eff */
[C---:B------:R-:W-:Y:S01]  /*1ee0*/  ISETP.LT.AND P2, PT, R0.reuse, UR7, !P0 ;  /* 0x0000000700007c0c */ /* 0x040fe2000c741270 */
[----:B------:R-:W-:Y:S01]  /*1ef0*/  IMAD R0, R0, UR4, RZ ;  /* 0x0000000400007c24 */ /* 0x000fe2000f8e02ff */
[----:B------:R-:W-:Y:S02]  /*1f00*/  ISETP.LT.AND P3, PT, R11, UR7, !P0 ;  /* 0x000000070b007c0c */ /* 0x000fe4000c761270 */
[----:B------:R-:W-:Y:S02]  /*1f10*/  IADD3 R12, P5, R21, R24, RZ ;  /* 0x00000018150c7210 */ /* 0x000fe40007fbe0ff */
[----:B0-----:R-:W-:-:S02]  /*1f20*/  PRMT R25, R4, 0x7770, RZ ;  /* 0x0000777004197816 */ /* 0x001fc400000000ff */
[----:B------:R-:W-:Y:S02]  /*1f30*/  PRMT R23, R5, 0x7770, RZ ;  /* 0x0000777005177816 */ /* 0x000fe400000000ff */
[----:B------:R-:W-:Y:S01]  /*1f40*/  PRMT R27, R6, 0x7770, RZ ;  /* 0x00007770061b7816 */ /* 0x000fe200000000ff */
[----:B------:R0:W-:Y:S01]  /*1f50*/  @P1 STG.E.U8 desc[UR12][R2.64], R25 ;  /* 0x0000001902001986 */ /* 0x0001e2000c10110c */
[----:B------:R-:W-:-:S03]  /*1f60*/  ISETP.LT.AND P1, PT, R13, UR7, !P0 ;  /* 0x000000070d007c0c */ /* 0x000fc6000c721270 */
[----:B------:R1:W-:Y:S01]  /*1f70*/  @P4 STG.E.U8 desc[UR12][R8.64], R23 ;  /* 0x0000001708004986 */ /* 0x0003e2000c10110c */
[----:B------:R-:W-:Y:S02]  /*1f80*/  ISETP.LT.AND P4, PT, R10, UR7, !P0 ;  /* 0x000000070a007c0c */ /* 0x000fe4000c781270 */
[----:B------:R-:W-:-:S04]  /*1f90*/  IADD3 R10, P6, R0, R24, RZ ;  /* 0x00000018000a7210 */ /* 0x000fc80007fde0ff */
[----:B------:R-:W-:Y:S01]  /*1fa0*/  LEA.HI.X.SX32 R11, R0, R26, 0x1, P6 ;  /* 0x0000001a000b7211 */ /* 0x000fe200030f0eff */
[----:B------:R-:W-:Y:S01]  /*1fb0*/  IMAD R0, R13, UR4, RZ ;  /* 0x000000040d007c24 */ /* 0x000fe2000f8e02ff */
[----:B0-----:R-:W-:Y:S02]  /*1fc0*/  IADD3 R2, P6, R22, R24, RZ ;  /* 0x0000001816027210 */ /* 0x001fe40007fde0ff */
[----:B------:R-:W-:Y:S01]  /*1fd0*/  LEA.HI.X.SX32 R13, R21, R26, 0x1, P5 ;  /* 0x0000001a150d7211 */ /* 0x000fe200028f0eff */
[----:B------:R0:W-:Y:S01]  /*1fe0*/  @P2 STG.E.U8 desc[UR12][R10.64], R27 ;  /* 0x0000001b0a002986 */ /* 0x0001e2000c10110c */
[C---:B-1----:R-:W-:Y:S02]  /*1ff0*/  IADD3 R8, P2, R0.reuse, R24, RZ ;  /* 0x0000001800087210 */ /* 0x042fe40007f5e0ff */
[----:B------:R-:W-:Y:S02]  /*2000*/  PRMT R25, R7, 0x7770, RZ ;  /* 0x0000777007197816 */ /* 0x000fe400000000ff */
[-C--:B------:R-:W-:Y:S01]  /*2010*/  LEA.HI.X.SX32 R9, R0, R26.reuse, 0x1, P2 ;  /* 0x0000001a00097211 */ /* 0x080fe200010f0eff */
[----:B------:R-:W-:Y:S01]  /*2020*/  IMAD R0, R14, UR4, RZ ;  /* 0x000000040e007c24 */ /* 0x000fe2000f8e02ff */
[C---:B------:R-:W-:Y:S01]  /*2030*/  ISETP.LT.AND P2, PT, R20.reuse, UR7, !P0 ;  /* 0x0000000714007c0c */ /* 0x040fe2000c741270 */
[----:B------:R-:W-:Y:S01]  /*2040*/  IMAD R20, R20, UR4, RZ ;  /* 0x0000000414147c24 */ /* 0x000fe2000f8e02ff */
[----:B------:R-:W-:Y:S01]  /*2050*/  LEA.HI.X.SX32 R3, R22, R26, 0x1, P6 ;  /* 0x0000001a16037211 */ /* 0x000fe200030f0eff */
[----:B------:R1:W-:Y:S01]  /*2060*/  @P4 STG.E.U8 desc[UR12][R12.64], R25 ;  /* 0x000000190c004986 */ /* 0x0003e2000c10110c */
[----:B------:R-:W-:-:S02]  /*2070*/  PRMT R23, R4, 0x7771, RZ ;  /* 0x0000777104177816 */ /* 0x000fc400000000ff */
[----:B------:R-:W-:Y:S02]  /*2080*/  PRMT R21, R5, 0x7771, RZ ;  /* 0x0000777105157816 */ /* 0x000fe400000000ff */
[----:B0-----:R-:W-:Y:S01]  /*2090*/  IADD3 R10, P5, R20, R24, RZ ;  /* 0x00000018140a7210 */ /* 0x001fe20007fbe0ff */
[----:B------:R0:W-:Y:S01]  /*20a0*/  @P3 STG.E.U8 desc[UR12][R2.64], R23 ;  /* 0x0000001702003986 */ /* 0x0001e2000c10110c */
[C---:B------:R-:W-:Y:S01]  /*20b0*/  ISETP.LT.AND P3, PT, R18.reuse, UR7, !P0 ;  /* 0x0000000712007c0c */ /* 0x040fe2000c761270 */
[----:B------:R-:W-:Y:S01]  /*20c0*/  IMAD R18, R18, UR4, RZ ;  /* 0x0000000412127c24 */ /* 0x000fe2000f8e02ff */
[----:B------:R-:W-:Y:S01]  /*20d0*/  ISETP.LT.AND P4, PT, R17, UR7, !P0 ;  /* 0x0000000711007c0c */ /* 0x000fe2000c781270 */
[----:B------:R2:W-:Y:S01]  /*20e0*/  @P1 STG.E.U8 desc[UR12][R8.64], R21 ;  /* 0x0000001508001986 */ /* 0x0005e2000c10110c */
[C---:B------:R-:W-:Y:S01]  /*20f0*/  ISETP.LT.AND P1, PT, R19.reuse, UR7, !P0 ;  /* 0x0000000713007c0c */ /* 0x040fe2000c721270 */
[----:B------:R-:W-:Y:S01]  /*2100*/  IMAD R19, R19, UR4, RZ ;  /* 0x0000000413137c24 */ /* 0x000fe2000f8e02ff */
[----:B------:R-:W-:Y:S01]  /*2110*/  LEA.HI.X.SX32 R11, R20, R26, 0x1, P5 ;  /* 0x0000001a140b7211 */ /* 0x000fe200028f0eff */
[----:B------:R-:W-:Y:S01]  /*2120*/  IMAD R17, R17, UR4, RZ ;  /* 0x0000000411117c24 */ /* 0x000fe2000f8e02ff */
[----:B-1----:R-:W-:-:S02]  /*2130*/  PRMT R25, R6, 0x7771, RZ ;  /* 0x0000777106197816 */ /* 0x002fc400000000ff */
[----:B0-----:R-:W-:-:S03]  /*2140*/  IADD3 R2, P6, R19, R24, RZ ;  /* 0x0000001813027210 */ /* 0x001fc60007fde0ff */
[----:B------:R0:W-:Y:S01]  /*2150*/  @P2 STG.E.U8 desc[UR12][R10.64], R25 ;  /* 0x000000190a002986 */ /* 0x0001e2000c10110c */
[-C--:B------:R-:W-:Y:S02]  /*2160*/  IADD3 R12, P2, R17, R24.reuse, RZ ;  /* 0x00000018110c7210 */ /* 0x080fe40007f5e0ff */
[C---:B--2---:R-:W-:Y:S02]  /*2170*/  IADD3 R8, P5, R18.reuse, R24, RZ ;  /* 0x0000001812087210 */ /* 0x044fe40007fbe0ff */
[-C--:B------:R-:W-:Y:S02]  /*2180*/  LEA.HI.X.SX32 R3, R19, R26.reuse, 0x1, P6 ;  /* 0x0000001a13037211 */ /* 0x080fe400030f0eff */
[----:B------:R-:W-:Y:S02]  /*2190*/  PRMT R23, R7, 0x7771, RZ ;  /* 0x0000777107177816 */ /* 0x000fe400000000ff */
[-C--:B------:R-:W-:Y:S01]  /*21a0*/  LEA.HI.X.SX32 R9, R18, R26.reuse, 0x1, P5 ;  /* 0x0000001a12097211 */ /* 0x080fe200028f0eff */
[----:B------:R-:W-:Y:S01]  /*21b0*/  IMAD R18, R29, UR4, RZ ;  /* 0x000000041d127c24 */ /* 0x000fe2000f8e02ff */
[----:B------:R-:W-:Y:S01]  /*21c0*/  PRMT R19, R4, 0x7772, RZ ;  /* 0x0000777204137816 */ /* 0x000fe200000000ff */
[----:B------:R1:W-:Y:S01]  /*21d0*/  @P1 STG.E.U8 desc[UR12][R2.64], R23 ;  /* 0x0000001702001986 */ /* 0x0003e2000c10110c */
[----:B------:R-:W-:Y:S01]  /*21e0*/  LEA.HI.X.SX32 R13, R17, R26, 0x1, P2 ;  /* 0x0000001a110d7211 */ /* 0x000fe200010f0eff */
[----:B------:R-:W-:Y:S01]  /*21f0*/  IMAD R17, R30, UR4, RZ ;  /* 0x000000041e117c24 */ /* 0x000fe2000f8e02ff */
[----:B------:R-:W-:Y:S01]  /*2200*/  PRMT R21, R5, 0x7772, RZ ;  /* 0x0000777205157816 */ /* 0x000fe200000000ff */
[----:B------:R2:W-:Y:S01]  /*2210*/  @P3 STG.E.U8 desc[UR12][R8.64], R19 ;  /* 0x0000001308003986 */ /* 0x0005e2000c10110c */
[C---:B------:R-:W-:Y:S01]  /*2220*/  ISETP.LT.AND P5, PT, R16.reuse, UR7, !P0 ;  /* 0x0000000710007c0c */ /* 0x040fe2000c7a1270 */
[----:B------:R-:W-:Y:S01]  /*2230*/  IMAD R16, R16, UR4, RZ ;  /* 0x0000000410107c24 */ /* 0x000fe2000f8e02ff */
[----:B------:R-:W-:Y:S01]  /*2240*/  ISETP.LT.AND P3, PT, R14, UR7, !P0 ;  /* 0x000000070e007c0c */ /* 0x000fe2000c761270 */
[----:B------:R3:W-:Y:S01]  /*2250*/  @P4 STG.E.U8 desc[UR12][R12.64], R21 ;  /* 0x000000150c004986 */ /* 0x0007e2000c10110c */
[C---:B------:R-:W-:Y:S01]  /*2260*/  ISETP.LT.AND P4, PT, R15.reuse, UR7, !P0 ;  /* 0x000000070f007c0c */ /* 0x040fe2000c781270 */
[----:B------:R-:W-:Y:S01]  /*2270*/  IMAD R15, R15, UR4, RZ ;  /* 0x000000040f0f7c24 */ /* 0x000fe2000f8e02ff */
[----:B0-----:R-:W-:-:S02]  /*2280*/  IADD3 R10, P2, R0, R24, RZ ;  /* 0x00000018000a7210 */ /* 0x001fc40007f5e0ff */
[----:B-1----:R-:W-:Y:S02]  /*2290*/  IADD3 R2, P6, R16, R24, RZ ;  /* 0x0000001810027210 */ /* 0x002fe40007fde0ff */
[----:B------:R-:W-:Y:S01]  /*22a0*/  LEA.HI.X.SX32 R11, R0, R26, 0x1, P2 ;  /* 0x0000001a000b7211 */ /* 0x000fe200010f0eff */
[----:B--2---:R-:W-:Y:S01]  /*22b0*/  IMAD R19, R28, UR4, RZ ;  /* 0x000000041c137c24 */ /* 0x004fe2000f8e02ff */
[C---:B------:R-:W-:Y:S02]  /*22c0*/  IADD3 R8, P1, R15.reuse, R24, RZ ;  /* 0x000000180f087210 */ /* 0x040fe40007f3e0ff */
[-C--:B------:R-:W-:Y:S02]  /*22d0*/  LEA.HI.X.SX32 R3, R16, R26.reuse, 0x1, P6 ;  /* 0x0000001a10037211 */ /* 0x080fe400030f0eff */
[----:B------:R-:W-:Y:S02]  /*22e0*/  LEA.HI.X.SX32 R9, R15, R26, 0x1, P1 ;  /* 0x0000001a0f097211 */ /* 0x000fe400008f0eff */
[----:B------:R-:W-:-:S02]  /*22f0*/  IADD3 R14, P1, R18, R24, RZ ;  /* 0x00000018120e7210 */ /* 0x000fc40007f3e0ff */
[----:B---3--:R-:W-:Y:S02]  /*2300*/  IADD3 R12, P6, R17, R24, RZ ;  /* 0x00000018110c7210 */ /* 0x008fe40007fde0ff */
[----:B------:R-:W-:Y:S02]  /*2310*/  ISETP.LT.AND P2, PT, R30, UR7, !P0 ;  /* 0x000000071e007c0c */ /* 0x000fe4000c741270 */
[-C--:B------:R-:W-:Y:S02]  /*2320*/  LEA.HI.X.SX32 R15, R18, R26.reuse, 0x1, P1 ;  /* 0x0000001a120f7211 */ /* 0x080fe400008f0eff */
[----:B------:R-:W-:Y:S02]  /*2330*/  ISETP.LT.AND P1, PT, R29, UR7, !P0 ;  /* 0x000000071d007c0c */ /* 0x000fe4000c721270 */
[----:B------:R-:W-:Y:S02]  /*2340*/  LEA.HI.X.SX32 R13, R17, R26, 0x1, P6 ;  /* 0x0000001a110d7211 */ /* 0x000fe400030f0eff */
[----:B------:R-:W-:-:S02]  /*2350*/  ISETP.LT.AND P0, PT, R28, UR7, !P0 ;  /* 0x000000071c007c0c */ /* 0x000fc4000c701270 */
[----:B------:R-:W-:Y:S02]  /*2360*/  IADD3 R16, P6, R19, R24, RZ ;  /* 0x0000001813107210 */ /* 0x000fe40007fde0ff */
[----:B------:R-:W-:Y:S02]  /*2370*/  PRMT R25, R6, 0x7772, RZ ;  /* 0x0000777206197816 */ /* 0x000fe400000000ff */
[----:B------:R-:W-:Y:S02]  /*2380*/  PRMT R23, R7, 0x7772, RZ ;  /* 0x0000777207177816 */ /* 0x000fe400000000ff */
[----:B------:R-:W-:Y:S01]  /*2390*/  LEA.HI.X.SX32 R17, R19, R26, 0x1, P6 ;  /* 0x0000001a13117211 */ /* 0x000fe200030f0eff */
[----:B------:R0:W-:Y:S01]  /*23a0*/  @P5 STG.E.U8 desc[UR12][R2.64], R25 ;  /* 0x0000001902005986 */ /* 0x0001e2000c10110c */
[----:B------:R-:W-:Y:S02]  /*23b0*/  PRMT R21, R4, 0x7773, RZ ;  /* 0x0000777304157816 */ /* 0x000fe400000000ff */
[----:B------:R-:W-:Y:S01]  /*23c0*/  PRMT R19, R5, 0x7773, RZ ;  /* 0x0000777305137816 */ /* 0x000fe200000000ff */
[----:B------:R0:W-:Y:S01]  /*23d0*/  @P4 STG.E.U8 desc[UR12][R8.64], R23 ;  /* 0x0000001708004986 */ /* 0x0001e2000c10110c */
[----:B------:R-:W-:-:S02]  /*23e0*/  PRMT R5, R6, 0x7773, RZ ;  /* 0x0000777306057816 */ /* 0x000fc400000000ff */
[----:B------:R-:W-:Y:S01]  /*23f0*/  PRMT R7, R7, 0x7773, RZ ;  /* 0x0000777307077816 */ /* 0x000fe200000000ff */
[----:B------:R0:W-:Y:S04]  /*2400*/  @P3 STG.E.U8 desc[UR12][R10.64], R21 ;  /* 0x000000150a003986 */ /* 0x0001e8000c10110c */
[----:B------:R0:W-:Y:S04]  /*2410*/  @P2 STG.E.U8 desc[UR12][R12.64], R19 ;  /* 0x000000130c002986 */ /* 0x0001e8000c10110c */
[----:B------:R0:W-:Y:S01]  /*2420*/  @P1 STG.E.U8 desc[UR12][R14.64], R5 ;  /* 0x000000050e001986 */ /* 0x0001e2000c10110c */
[----:B------:R-:W-:Y:S05]  /*2430*/  @!P0 EXIT ;  /* 0x000000000000894d */ /* 0x000fea0003800000 */
[----:B------:R-:W-:Y:S01]  /*2440*/  STG.E.U8 desc[UR12][R16.64], R7 ;  /* 0x0000000710007986 */ /* 0x000fe2000c10110c */
[----:B------:R-:W-:Y:S05]  /*2450*/  EXIT ;  /* 0x000000000000794d */ /* 0x000fea0003800000 */
.L_x_2:
[----:B------:R-:W-:-:S00]  /*2460*/  BRA `(.L_x_2) ;  /* 0xfffffffc00fc7947 */ /* 0x000fc0000383ffff */
[----:B------:R-:W-:-:S00]  /*2470*/  NOP ;  /* 0x0000000000007918 */ /* 0x000fc00000000000 */
        /* <DEDUP_REMOVED lines=8> */
.L_x_3:


//--------------------- .nv.shared.matmul_kernel  --------------------------
	.section	.nv.shared.matmul_kernel,"aw",@nobits
	.sectionflags	@""
	.align	16
	.zero		1024


//--------------------- .nv.shared.reserved.0     --------------------------
	.section	.nv.shared.reserved.0,"aw",@nobits
	.weak		__nv_reservedSMEM_offset_0_alias
	.size		__nv_reservedSMEM_offset_0_alias, 0, 0
	.other		__nv_reservedSMEM_offset_0_alias,@"STO_CUDA_RESERVED_SHARED STV_DEFAULT"
__nv_reservedSMEM_offset_0_alias:
	.zero		0


//--------------------- .nv.constant0.matmul_kernel --------------------------
	.section	.nv.constant0.matmul_kernel,"a",@progbits
	.sectionflags	@""
	.align	4
.nv.constant0.matmul_kernel:
	.zero		608


//--------------------- SYMBOLS --------------------------

	.type		.nv.reservedSmem.offset0,@object
	.size		.nv.reservedSmem.offset0,0x4
